//
// Generated by NVIDIA NVVM Compiler
//
// Compiler Build ID: CL-36424714
// Cuda compilation tools, release 13.0, V13.0.88
// Based on NVVM 20.0.0
//

.version 9.0
.target sm_100
.address_size 64

	// .globl	_Z16integrateNetworkPfS_S_S_S_S_S_S_S_S_S_S_S_S_S_S_S_PiS0_S0_S0_S_S_S0_S0_S0_S_S0_S0_S0_S0_

.visible .entry _Z16integrateNetworkPfS_S_S_S_S_S_S_S_S_S_S_S_S_S_S_S_PiS0_S0_S0_S_S_S0_S0_S0_S_S0_S0_S0_S0_(
	.param .u64 .ptr .align 1 _Z16integrateNetworkPfS_S_S_S_S_S_S_S_S_S_S_S_S_S_S_S_PiS0_S0_S0_S_S_S0_S0_S0_S_S0_S0_S0_S0__param_0,
	.param .u64 .ptr .align 1 _Z16integrateNetworkPfS_S_S_S_S_S_S_S_S_S_S_S_S_S_S_S_PiS0_S0_S0_S_S_S0_S0_S0_S_S0_S0_S0_S0__param_1,
	.param .u64 .ptr .align 1 _Z16integrateNetworkPfS_S_S_S_S_S_S_S_S_S_S_S_S_S_S_S_PiS0_S0_S0_S_S_S0_S0_S0_S_S0_S0_S0_S0__param_2,
	.param .u64 .ptr .align 1 _Z16integrateNetworkPfS_S_S_S_S_S_S_S_S_S_S_S_S_S_S_S_PiS0_S0_S0_S_S_S0_S0_S0_S_S0_S0_S0_S0__param_3,
	.param .u64 .ptr .align 1 _Z16integrateNetworkPfS_S_S_S_S_S_S_S_S_S_S_S_S_S_S_S_PiS0_S0_S0_S_S_S0_S0_S0_S_S0_S0_S0_S0__param_4,
	.param .u64 .ptr .align 1 _Z16integrateNetworkPfS_S_S_S_S_S_S_S_S_S_S_S_S_S_S_S_PiS0_S0_S0_S_S_S0_S0_S0_S_S0_S0_S0_S0__param_5,
	.param .u64 .ptr .align 1 _Z16integrateNetworkPfS_S_S_S_S_S_S_S_S_S_S_S_S_S_S_S_PiS0_S0_S0_S_S_S0_S0_S0_S_S0_S0_S0_S0__param_6,
	.param .u64 .ptr .align 1 _Z16integrateNetworkPfS_S_S_S_S_S_S_S_S_S_S_S_S_S_S_S_PiS0_S0_S0_S_S_S0_S0_S0_S_S0_S0_S0_S0__param_7,
	.param .u64 .ptr .align 1 _Z16integrateNetworkPfS_S_S_S_S_S_S_S_S_S_S_S_S_S_S_S_PiS0_S0_S0_S_S_S0_S0_S0_S_S0_S0_S0_S0__param_8,
	.param .u64 .ptr .align 1 _Z16integrateNetworkPfS_S_S_S_S_S_S_S_S_S_S_S_S_S_S_S_PiS0_S0_S0_S_S_S0_S0_S0_S_S0_S0_S0_S0__param_9,
	.param .u64 .ptr .align 1 _Z16integrateNetworkPfS_S_S_S_S_S_S_S_S_S_S_S_S_S_S_S_PiS0_S0_S0_S_S_S0_S0_S0_S_S0_S0_S0_S0__param_10,
	.param .u64 .ptr .align 1 _Z16integrateNetworkPfS_S_S_S_S_S_S_S_S_S_S_S_S_S_S_S_PiS0_S0_S0_S_S_S0_S0_S0_S_S0_S0_S0_S0__param_11,
	.param .u64 .ptr .align 1 _Z16integrateNetworkPfS_S_S_S_S_S_S_S_S_S_S_S_S_S_S_S_PiS0_S0_S0_S_S_S0_S0_S0_S_S0_S0_S0_S0__param_12,
	.param .u64 .ptr .align 1 _Z16integrateNetworkPfS_S_S_S_S_S_S_S_S_S_S_S_S_S_S_S_PiS0_S0_S0_S_S_S0_S0_S0_S_S0_S0_S0_S0__param_13,
	.param .u64 .ptr .align 1 _Z16integrateNetworkPfS_S_S_S_S_S_S_S_S_S_S_S_S_S_S_S_PiS0_S0_S0_S_S_S0_S0_S0_S_S0_S0_S0_S0__param_14,
	.param .u64 .ptr .align 1 _Z16integrateNetworkPfS_S_S_S_S_S_S_S_S_S_S_S_S_S_S_S_PiS0_S0_S0_S_S_S0_S0_S0_S_S0_S0_S0_S0__param_15,
	.param .u64 .ptr .align 1 _Z16integrateNetworkPfS_S_S_S_S_S_S_S_S_S_S_S_S_S_S_S_PiS0_S0_S0_S_S_S0_S0_S0_S_S0_S0_S0_S0__param_16,
	.param .u64 .ptr .align 1 _Z16integrateNetworkPfS_S_S_S_S_S_S_S_S_S_S_S_S_S_S_S_PiS0_S0_S0_S_S_S0_S0_S0_S_S0_S0_S0_S0__param_17,
	.param .u64 .ptr .align 1 _Z16integrateNetworkPfS_S_S_S_S_S_S_S_S_S_S_S_S_S_S_S_PiS0_S0_S0_S_S_S0_S0_S0_S_S0_S0_S0_S0__param_18,
	.param .u64 .ptr .align 1 _Z16integrateNetworkPfS_S_S_S_S_S_S_S_S_S_S_S_S_S_S_S_PiS0_S0_S0_S_S_S0_S0_S0_S_S0_S0_S0_S0__param_19,
	.param .u64 .ptr .align 1 _Z16integrateNetworkPfS_S_S_S_S_S_S_S_S_S_S_S_S_S_S_S_PiS0_S0_S0_S_S_S0_S0_S0_S_S0_S0_S0_S0__param_20,
	.param .u64 .ptr .align 1 _Z16integrateNetworkPfS_S_S_S_S_S_S_S_S_S_S_S_S_S_S_S_PiS0_S0_S0_S_S_S0_S0_S0_S_S0_S0_S0_S0__param_21,
	.param .u64 .ptr .align 1 _Z16integrateNetworkPfS_S_S_S_S_S_S_S_S_S_S_S_S_S_S_S_PiS0_S0_S0_S_S_S0_S0_S0_S_S0_S0_S0_S0__param_22,
	.param .u64 .ptr .align 1 _Z16integrateNetworkPfS_S_S_S_S_S_S_S_S_S_S_S_S_S_S_S_PiS0_S0_S0_S_S_S0_S0_S0_S_S0_S0_S0_S0__param_23,
	.param .u64 .ptr .align 1 _Z16integrateNetworkPfS_S_S_S_S_S_S_S_S_S_S_S_S_S_S_S_PiS0_S0_S0_S_S_S0_S0_S0_S_S0_S0_S0_S0__param_24,
	.param .u64 .ptr .align 1 _Z16integrateNetworkPfS_S_S_S_S_S_S_S_S_S_S_S_S_S_S_S_PiS0_S0_S0_S_S_S0_S0_S0_S_S0_S0_S0_S0__param_25,
	.param .u64 .ptr .align 1 _Z16integrateNetworkPfS_S_S_S_S_S_S_S_S_S_S_S_S_S_S_S_PiS0_S0_S0_S_S_S0_S0_S0_S_S0_S0_S0_S0__param_26,
	.param .u64 .ptr .align 1 _Z16integrateNetworkPfS_S_S_S_S_S_S_S_S_S_S_S_S_S_S_S_PiS0_S0_S0_S_S_S0_S0_S0_S_S0_S0_S0_S0__param_27,
	.param .u64 .ptr .align 1 _Z16integrateNetworkPfS_S_S_S_S_S_S_S_S_S_S_S_S_S_S_S_PiS0_S0_S0_S_S_S0_S0_S0_S_S0_S0_S0_S0__param_28,
	.param .u64 .ptr .align 1 _Z16integrateNetworkPfS_S_S_S_S_S_S_S_S_S_S_S_S_S_S_S_PiS0_S0_S0_S_S_S0_S0_S0_S_S0_S0_S0_S0__param_29,
	.param .u64 .ptr .align 1 _Z16integrateNetworkPfS_S_S_S_S_S_S_S_S_S_S_S_S_S_S_S_PiS0_S0_S0_S_S_S0_S0_S0_S_S0_S0_S0_S0__param_30
)
{
	.reg .pred 	%p<21>;
	.reg .b32 	%r<45>;
	.reg .b32 	%f<85>;
	.reg .b64 	%rd<107>;

	ld.param.u64 	%rd26, [_Z16integrateNetworkPfS_S_S_S_S_S_S_S_S_S_S_S_S_S_S_S_PiS0_S0_S0_S_S_S0_S0_S0_S_S0_S0_S0_S0__param_1];
	ld.param.u64 	%rd27, [_Z16integrateNetworkPfS_S_S_S_S_S_S_S_S_S_S_S_S_S_S_S_PiS0_S0_S0_S_S_S0_S0_S0_S_S0_S0_S0_S0__param_2];
	ld.param.u64 	%rd28, [_Z16integrateNetworkPfS_S_S_S_S_S_S_S_S_S_S_S_S_S_S_S_PiS0_S0_S0_S_S_S0_S0_S0_S_S0_S0_S0_S0__param_3];
	ld.param.u64 	%rd29, [_Z16integrateNetworkPfS_S_S_S_S_S_S_S_S_S_S_S_S_S_S_S_PiS0_S0_S0_S_S_S0_S0_S0_S_S0_S0_S0_S0__param_4];
	ld.param.u64 	%rd30, [_Z16integrateNetworkPfS_S_S_S_S_S_S_S_S_S_S_S_S_S_S_S_PiS0_S0_S0_S_S_S0_S0_S0_S_S0_S0_S0_S0__param_5];
	ld.param.u64 	%rd31, [_Z16integrateNetworkPfS_S_S_S_S_S_S_S_S_S_S_S_S_S_S_S_PiS0_S0_S0_S_S_S0_S0_S0_S_S0_S0_S0_S0__param_6];
	ld.param.u64 	%rd32, [_Z16integrateNetworkPfS_S_S_S_S_S_S_S_S_S_S_S_S_S_S_S_PiS0_S0_S0_S_S_S0_S0_S0_S_S0_S0_S0_S0__param_7];
	ld.param.u64 	%rd45, [_Z16integrateNetworkPfS_S_S_S_S_S_S_S_S_S_S_S_S_S_S_S_PiS0_S0_S0_S_S_S0_S0_S0_S_S0_S0_S0_S0__param_9];
	ld.param.u64 	%rd46, [_Z16integrateNetworkPfS_S_S_S_S_S_S_S_S_S_S_S_S_S_S_S_PiS0_S0_S0_S_S_S0_S0_S0_S_S0_S0_S0_S0__param_10];
	ld.param.u64 	%rd47, [_Z16integrateNetworkPfS_S_S_S_S_S_S_S_S_S_S_S_S_S_S_S_PiS0_S0_S0_S_S_S0_S0_S0_S_S0_S0_S0_S0__param_11];
	ld.param.u64 	%rd48, [_Z16integrateNetworkPfS_S_S_S_S_S_S_S_S_S_S_S_S_S_S_S_PiS0_S0_S0_S_S_S0_S0_S0_S_S0_S0_S0_S0__param_12];
	ld.param.u64 	%rd33, [_Z16integrateNetworkPfS_S_S_S_S_S_S_S_S_S_S_S_S_S_S_S_PiS0_S0_S0_S_S_S0_S0_S0_S_S0_S0_S0_S0__param_13];
	ld.param.u64 	%rd34, [_Z16integrateNetworkPfS_S_S_S_S_S_S_S_S_S_S_S_S_S_S_S_PiS0_S0_S0_S_S_S0_S0_S0_S_S0_S0_S0_S0__param_14];
	ld.param.u64 	%rd35, [_Z16integrateNetworkPfS_S_S_S_S_S_S_S_S_S_S_S_S_S_S_S_PiS0_S0_S0_S_S_S0_S0_S0_S_S0_S0_S0_S0__param_15];
	ld.param.u64 	%rd36, [_Z16integrateNetworkPfS_S_S_S_S_S_S_S_S_S_S_S_S_S_S_S_PiS0_S0_S0_S_S_S0_S0_S0_S_S0_S0_S0_S0__param_16];
	ld.param.u64 	%rd37, [_Z16integrateNetworkPfS_S_S_S_S_S_S_S_S_S_S_S_S_S_S_S_PiS0_S0_S0_S_S_S0_S0_S0_S_S0_S0_S0_S0__param_17];
	ld.param.u64 	%rd38, [_Z16integrateNetworkPfS_S_S_S_S_S_S_S_S_S_S_S_S_S_S_S_PiS0_S0_S0_S_S_S0_S0_S0_S_S0_S0_S0_S0__param_18];
	ld.param.u64 	%rd39, [_Z16integrateNetworkPfS_S_S_S_S_S_S_S_S_S_S_S_S_S_S_S_PiS0_S0_S0_S_S_S0_S0_S0_S_S0_S0_S0_S0__param_19];
	ld.param.u64 	%rd40, [_Z16integrateNetworkPfS_S_S_S_S_S_S_S_S_S_S_S_S_S_S_S_PiS0_S0_S0_S_S_S0_S0_S0_S_S0_S0_S0_S0__param_20];
	ld.param.u64 	%rd49, [_Z16integrateNetworkPfS_S_S_S_S_S_S_S_S_S_S_S_S_S_S_S_PiS0_S0_S0_S_S_S0_S0_S0_S_S0_S0_S0_S0__param_21];
	ld.param.u64 	%rd50, [_Z16integrateNetworkPfS_S_S_S_S_S_S_S_S_S_S_S_S_S_S_S_PiS0_S0_S0_S_S_S0_S0_S0_S_S0_S0_S0_S0__param_25];
	ld.param.u64 	%rd51, [_Z16integrateNetworkPfS_S_S_S_S_S_S_S_S_S_S_S_S_S_S_S_PiS0_S0_S0_S_S_S0_S0_S0_S_S0_S0_S0_S0__param_26];
	ld.param.u64 	%rd41, [_Z16integrateNetworkPfS_S_S_S_S_S_S_S_S_S_S_S_S_S_S_S_PiS0_S0_S0_S_S_S0_S0_S0_S_S0_S0_S0_S0__param_27];
	ld.param.u64 	%rd42, [_Z16integrateNetworkPfS_S_S_S_S_S_S_S_S_S_S_S_S_S_S_S_PiS0_S0_S0_S_S_S0_S0_S0_S_S0_S0_S0_S0__param_28];
	ld.param.u64 	%rd43, [_Z16integrateNetworkPfS_S_S_S_S_S_S_S_S_S_S_S_S_S_S_S_PiS0_S0_S0_S_S_S0_S0_S0_S_S0_S0_S0_S0__param_29];
	ld.param.u64 	%rd44, [_Z16integrateNetworkPfS_S_S_S_S_S_S_S_S_S_S_S_S_S_S_S_PiS0_S0_S0_S_S_S0_S0_S0_S_S0_S0_S0_S0__param_30];
	cvta.to.global.u64 	%rd1, %rd48;
	cvta.to.global.u64 	%rd2, %rd47;
	cvta.to.global.u64 	%rd3, %rd46;
	cvta.to.global.u64 	%rd4, %rd49;
	cvta.to.global.u64 	%rd5, %rd45;
	cvta.to.global.u64 	%rd52, %rd51;
	cvta.to.global.u64 	%rd53, %rd50;
	ld.global.u32 	%r1, [%rd53];
	ld.global.u32 	%r2, [%rd53+4];
	ld.global.u32 	%r3, [%rd53+8];
	ld.global.u32 	%r4, [%rd53+12];
	ld.global.f32 	%f1, [%rd52];
	ld.global.f32 	%f2, [%rd52+4];
	ld.global.f32 	%f82, [%rd52+8];
	mov.u32 	%r16, %tid.x;
	mov.u32 	%r17, %ctaid.x;
	mov.u32 	%r18, %ntid.x;
	mad.lo.s32 	%r5, %r17, %r18, %r16;
	setp.ge.s32 	%p1, %r5, %r2;
	@%p1 bra 	$L__BB0_2;
	ld.param.u64 	%rd106, [_Z16integrateNetworkPfS_S_S_S_S_S_S_S_S_S_S_S_S_S_S_S_PiS0_S0_S0_S_S_S0_S0_S0_S_S0_S0_S0_S0__param_0];
	lg2.approx.f32 	%f13, %f1;
	mul.f32 	%f14, %f13, 0f3EAAAAAB;
	ex2.approx.f32 	%f15, %f14;
	mul.f32 	%f16, %f13, 0f3F317218;
	rcp.rn.f32 	%f17, %f15;
	rcp.rn.f32 	%f18, %f1;
	cvta.to.global.u64 	%rd54, %rd32;
	cvta.to.global.u64 	%rd55, %rd106;
	cvta.to.global.u64 	%rd56, %rd26;
	cvta.to.global.u64 	%rd57, %rd27;
	cvta.to.global.u64 	%rd58, %rd28;
	cvta.to.global.u64 	%rd59, %rd29;
	cvta.to.global.u64 	%rd60, %rd30;
	cvta.to.global.u64 	%rd61, %rd31;
	mul.wide.s32 	%rd62, %r5, 4;
	add.s64 	%rd63, %rd54, %rd62;
	ld.global.f32 	%f19, [%rd63];
	add.s64 	%rd64, %rd55, %rd62;
	ld.global.f32 	%f20, [%rd64];
	add.s64 	%rd65, %rd56, %rd62;
	ld.global.f32 	%f21, [%rd65];
	fma.rn.f32 	%f22, %f18, %f21, %f20;
	add.s64 	%rd66, %rd57, %rd62;
	ld.global.f32 	%f23, [%rd66];
	fma.rn.f32 	%f24, %f17, %f23, %f22;
	add.s64 	%rd67, %rd58, %rd62;
	ld.global.f32 	%f25, [%rd67];
	fma.rn.f32 	%f26, %f15, %f25, %f24;
	add.s64 	%rd68, %rd59, %rd62;
	ld.global.f32 	%f27, [%rd68];
	fma.rn.f32 	%f28, %f1, %f27, %f26;
	add.s64 	%rd69, %rd60, %rd62;
	ld.global.f32 	%f29, [%rd69];
	mul.f32 	%f30, %f15, %f15;
	mul.f32 	%f31, %f15, %f30;
	mul.f32 	%f32, %f15, %f31;
	mul.f32 	%f33, %f15, %f32;
	fma.rn.f32 	%f34, %f33, %f29, %f28;
	add.s64 	%rd70, %rd61, %rd62;
	ld.global.f32 	%f35, [%rd70];
	fma.rn.f32 	%f36, %f16, %f35, %f34;
	mul.f32 	%f37, %f36, 0f3FB8AA3B;
	ex2.approx.f32 	%f38, %f37;
	mul.f32 	%f39, %f19, %f38;
	add.s64 	%rd71, %rd5, %rd62;
	st.global.f32 	[%rd71], %f39;
$L__BB0_2:
	cvta.to.global.u64 	%rd72, %rd38;
	cvta.to.global.u64 	%rd73, %rd37;
	bar.sync 	0;
	cvta.to.global.u64 	%rd74, %rd41;
	mul.wide.s32 	%rd75, %r5, 4;
	add.s64 	%rd6, %rd74, %rd75;
	add.s64 	%rd7, %rd5, %rd75;
	cvta.to.global.u64 	%rd76, %rd42;
	add.s64 	%rd8, %rd76, %rd75;
	cvta.to.global.u64 	%rd77, %rd43;
	add.s64 	%rd9, %rd77, %rd75;
	cvta.to.global.u64 	%rd78, %rd44;
	add.s64 	%rd10, %rd78, %rd75;
	add.s64 	%rd11, %rd3, %rd75;
	cvta.to.global.u64 	%rd79, %rd39;
	add.s64 	%rd12, %rd79, %rd75;
	cvta.to.global.u64 	%rd80, %rd33;
	add.s64 	%rd13, %rd80, %rd75;
	add.s64 	%rd14, %rd2, %rd75;
	cvta.to.global.u64 	%rd81, %rd34;
	add.s64 	%rd15, %rd81, %rd75;
	cvta.to.global.u64 	%rd82, %rd40;
	add.s64 	%rd16, %rd82, %rd75;
	add.s64 	%rd17, %rd1, %rd75;
	add.s32 	%r20, %r5, -1;
	mul.wide.u32 	%rd83, %r20, 4;
	add.s64 	%rd18, %rd73, %rd83;
	cvta.to.global.u64 	%rd84, %rd35;
	add.s64 	%rd19, %rd84, %rd75;
	add.s64 	%rd20, %rd73, %rd75;
	add.s64 	%rd21, %rd72, %rd83;
	cvta.to.global.u64 	%rd85, %rd36;
	add.s64 	%rd22, %rd85, %rd75;
	add.s64 	%rd23, %rd72, %rd75;
	add.s64 	%rd24, %rd4, %rd75;
	mov.f32 	%f81, 0f24E69595;
	mov.b32 	%r40, 0;
$L__BB0_3:
	setp.geu.f32 	%p2, %f81, %f2;
	@%p2 bra 	$L__BB0_32;
	@%p1 bra 	$L__BB0_11;
	ld.global.u32 	%r21, [%rd6];
	bar.sync 	0;
	setp.eq.s32 	%p4, %r21, 3;
	@%p4 bra 	$L__BB0_10;
	setp.eq.s32 	%p5, %r21, 2;
	@%p5 bra 	$L__BB0_9;
	setp.ne.s32 	%p6, %r21, 1;
	@%p6 bra 	$L__BB0_11;
	ld.global.f32 	%f53, [%rd7];
	ld.global.u32 	%r27, [%rd8];
	mul.wide.s32 	%rd96, %r27, 4;
	add.s64 	%rd97, %rd4, %rd96;
	ld.global.f32 	%f54, [%rd97];
	mul.f32 	%f55, %f53, %f54;
	st.global.f32 	[%rd11], %f55;
	bra.uni 	$L__BB0_11;
$L__BB0_9:
	ld.global.f32 	%f48, [%rd7];
	ld.global.u32 	%r25, [%rd8];
	mul.wide.s32 	%rd92, %r25, 4;
	add.s64 	%rd93, %rd4, %rd92;
	ld.global.f32 	%f49, [%rd93];
	mul.f32 	%f50, %f48, %f49;
	ld.global.u32 	%r26, [%rd9];
	mul.wide.s32 	%rd94, %r26, 4;
	add.s64 	%rd95, %rd4, %rd94;
	ld.global.f32 	%f51, [%rd95];
	mul.f32 	%f52, %f50, %f51;
	st.global.f32 	[%rd11], %f52;
	bra.uni 	$L__BB0_11;
$L__BB0_10:
	ld.global.f32 	%f41, [%rd7];
	ld.global.u32 	%r22, [%rd8];
	mul.wide.s32 	%rd86, %r22, 4;
	add.s64 	%rd87, %rd4, %rd86;
	ld.global.f32 	%f42, [%rd87];
	mul.f32 	%f43, %f41, %f42;
	ld.global.u32 	%r23, [%rd9];
	mul.wide.s32 	%rd88, %r23, 4;
	add.s64 	%rd89, %rd4, %rd88;
	ld.global.f32 	%f44, [%rd89];
	mul.f32 	%f45, %f43, %f44;
	ld.global.u32 	%r24, [%rd10];
	mul.wide.s32 	%rd90, %r24, 4;
	add.s64 	%rd91, %rd4, %rd90;
	ld.global.f32 	%f46, [%rd91];
	mul.f32 	%f47, %f45, %f46;
	st.global.f32 	[%rd11], %f47;
$L__BB0_11:
	setp.ge.s32 	%p7, %r5, %r3;
	bar.sync 	0;
	@%p7 bra 	$L__BB0_13;
	ld.global.u32 	%r28, [%rd12];
	ld.global.f32 	%f56, [%rd13];
	mul.wide.s32 	%rd98, %r28, 4;
	add.s64 	%rd99, %rd3, %rd98;
	ld.global.f32 	%f57, [%rd99];
	mul.f32 	%f58, %f56, %f57;
	st.global.f32 	[%rd14], %f58;
$L__BB0_13:
	setp.ge.s32 	%p8, %r5, %r4;
	bar.sync 	0;
	@%p8 bra 	$L__BB0_15;
	ld.global.f32 	%f59, [%rd15];
	ld.global.u32 	%r29, [%rd16];
	mul.wide.s32 	%rd100, %r29, 4;
	add.s64 	%rd101, %rd3, %rd100;
	ld.global.f32 	%f60, [%rd101];
	mul.f32 	%f61, %f59, %f60;
	st.global.f32 	[%rd17], %f61;
$L__BB0_15:
	setp.ge.s32 	%p9, %r5, %r1;
	bar.sync 	0;
	@%p9 bra 	$L__BB0_26;
	setp.lt.s32 	%p10, %r5, 1;
	mov.b32 	%r42, 0;
	@%p10 bra 	$L__BB0_18;
	ld.global.u32 	%r31, [%rd18];
	add.s32 	%r42, %r31, 1;
$L__BB0_18:
	mov.b32 	%r32, 0;
	st.global.u32 	[%rd19], %r32;
	ld.global.u32 	%r33, [%rd20];
	setp.gt.s32 	%p11, %r42, %r33;
	@%p11 bra 	$L__BB0_21;
	mov.f32 	%f83, 0f00000000;
$L__BB0_20:
	mul.wide.s32 	%rd102, %r42, 4;
	add.s64 	%rd103, %rd2, %rd102;
	ld.global.f32 	%f63, [%rd103];
	add.f32 	%f83, %f63, %f83;
	st.global.f32 	[%rd19], %f83;
	add.s32 	%r10, %r42, 1;
	ld.global.u32 	%r34, [%rd20];
	setp.lt.s32 	%p12, %r42, %r34;
	mov.u32 	%r42, %r10;
	@%p12 bra 	$L__BB0_20;
$L__BB0_21:
	mov.b32 	%r44, 0;
	@%p10 bra 	$L__BB0_23;
	ld.global.u32 	%r36, [%rd21];
	add.s32 	%r44, %r36, 1;
$L__BB0_23:
	mov.b32 	%r37, 0;
	st.global.u32 	[%rd22], %r37;
	ld.global.u32 	%r38, [%rd23];
	setp.gt.s32 	%p14, %r44, %r38;
	@%p14 bra 	$L__BB0_26;
	mov.f32 	%f84, 0f00000000;
$L__BB0_25:
	mul.wide.s32 	%rd104, %r44, 4;
	add.s64 	%rd105, %rd1, %rd104;
	ld.global.f32 	%f65, [%rd105];
	add.f32 	%f84, %f65, %f84;
	st.global.f32 	[%rd22], %f84;
	add.s32 	%r14, %r44, 1;
	ld.global.u32 	%r39, [%rd23];
	setp.lt.s32 	%p15, %r44, %r39;
	mov.u32 	%r44, %r14;
	@%p15 bra 	$L__BB0_25;
$L__BB0_26:
	bar.sync 	0;
	@%p9 bra 	$L__BB0_31;
	ld.global.f32 	%f10, [%rd24];
	setp.leu.f32 	%p17, %f10, 0f00000000;
	@%p17 bra 	$L__BB0_30;
	ld.global.f32 	%f66, [%rd17];
	mul.f32 	%f67, %f82, %f66;
	div.rn.f32 	%f68, %f67, %f10;
	setp.leu.f32 	%p18, %f68, 0f3F800000;
	@%p18 bra 	$L__BB0_30;
	ld.global.f32 	%f69, [%rd19];
	ld.global.f32 	%f70, [%rd22];
	fma.rn.f32 	%f71, %f82, %f69, %f10;
	mul.f32 	%f72, %f82, %f70;
	div.rn.f32 	%f73, %f72, %f10;
	add.f32 	%f74, %f73, 0f3F800000;
	div.rn.f32 	%f75, %f71, %f74;
	st.global.f32 	[%rd24], %f75;
	bra.uni 	$L__BB0_31;
$L__BB0_30:
	ld.global.f32 	%f76, [%rd19];
	ld.global.f32 	%f77, [%rd22];
	sub.f32 	%f78, %f76, %f77;
	fma.rn.f32 	%f79, %f82, %f78, %f10;
	st.global.f32 	[%rd24], %f79;
$L__BB0_31:
	bar.sync 	0;
	add.f32 	%f81, %f81, %f82;
	add.s32 	%r40, %r40, 1;
	setp.eq.f32 	%p19, %f81, 0f00000000;
	mul.f32 	%f80, %f81, 0f3DCCCCCD;
	selp.f32 	%f82, 0f1E3CE508, %f80, %p19;
	setp.ne.s32 	%p20, %r40, 99;
	@%p20 bra 	$L__BB0_3;
$L__BB0_32:
	ret;

}


// ===== COMPILED SASS (sm_100) =====

	.target	sm_100

	.elftype	@"ET_EXEC"


//--------------------- .note.nv.tkinfo           --------------------------
	.section	.note.nv.tkinfo,"",@"SHT_NOTE"
	.sectionflags	@"SHF_NOTE_NV_TKINFO"
	.tkinfo
        /*0018*/ 	.word	0x00000002
        /*0030*/ 	.string	""
        /*0030*/ 	.string	"ptxas"
        /*0030*/ 	.string	"Cuda compilation tools, release 13.0, V13.0.88"
        /*0030*/ 	.string	"Build cuda_13.0.r13.0/compiler.36424714_0"
        /*0030*/ 	.string	"-arch sm_100 -m 64 "



//--------------------- .note.nv.cuinfo           --------------------------
	.section	.note.nv.cuinfo,"",@"SHT_NOTE"
	.sectionflags	@"SHF_NOTE_NV_CUINFO"
        /*0018*/ 	.short	0x0002
        /*001a*/ 	.short	0x0064
        /*001c*/ 	.short	0x0082
	.zero		2


//--------------------- .nv.info                  --------------------------
	.section	.nv.info,"",@"SHT_CUDA_INFO"
	.align	4


	//----- nvinfo : EIATTR_REGCOUNT
	.align		4
        /*0000*/ 	.byte	0x04, 0x2f
        /*0002*/ 	.short	(.L_1 - .L_0)
	.align		4
.L_0:
        /*0004*/ 	.word	index@(_Z16integrateNetworkPfS_S_S_S_S_S_S_S_S_S_S_S_S_S_S_S_PiS0_S0_S0_S_S_S0_S0_S0_S_S0_S0_S0_S0_)
        /*0008*/ 	.word	0x0000003c


	//----- nvinfo : EIATTR_FRAME_SIZE
	.align		4
.L_1:
        /*000c*/ 	.byte	0x04, 0x11
        /*000e*/ 	.short	(.L_3 - .L_2)
	.align		4
.L_2:
        /*0010*/ 	.word	index@($__internal_1_$__cuda_sm3x_div_rn_noftz_f32_slowpath)
        /*0014*/ 	.word	0x00000000


	//----- nvinfo : EIATTR_FRAME_SIZE
	.align		4
.L_3:
        /*0018*/ 	.byte	0x04, 0x11
        /*001a*/ 	.short	(.L_5 - .L_4)
	.align		4
.L_4:
        /*001c*/ 	.word	index@($__internal_0_$__cuda_sm20_rcp_rn_f32_slowpath)
        /*0020*/ 	.word	0x00000000


	//----- nvinfo : EIATTR_FRAME_SIZE
	.align		4
.L_5:
        /*0024*/ 	.byte	0x04, 0x11
        /*0026*/ 	.short	(.L_7 - .L_6)
	.align		4
.L_6:
        /*0028*/ 	.word	index@(_Z16integrateNetworkPfS_S_S_S_S_S_S_S_S_S_S_S_S_S_S_S_PiS0_S0_S0_S_S_S0_S0_S0_S_S0_S0_S0_S0_)
        /*002c*/ 	.word	0x00000000


	//----- nvinfo : EIATTR_MIN_STACK_SIZE
	.align		4
.L_7:
        /*0030*/ 	.byte	0x04, 0x12
        /*0032*/ 	.short	(.L_9 - .L_8)
	.align		4
.L_8:
        /*0034*/ 	.word	index@(_Z16integrateNetworkPfS_S_S_S_S_S_S_S_S_S_S_S_S_S_S_S_PiS0_S0_S0_S_S_S0_S0_S0_S_S0_S0_S0_S0_)
        /*0038*/ 	.word	0x00000000
.L_9:


//--------------------- .nv.compat                --------------------------
	.section	.nv.compat,"",@"SHT_CUDA_COMPAT_INFO"
	.align	4
        /*0000*/ 	.byte	0x02, 0x09, 0x00, 0x00, 0x02, 0x02, 0x01, 0x00, 0x02, 0x05, 0x05, 0x00, 0x03, 0x07, 0x01, 0x01
        /*0010*/ 	.byte	0x02, 0x03, 0x00, 0x00, 0x02, 0x06, 0x01, 0x00, 0x04, 0x0b, 0x08, 0x00, 0x01, 0x00, 0x00, 0x00
        /*0020*/ 	.byte	0x00, 0x00, 0x00, 0x00


//--------------------- .nv.info._Z16integrateNetworkPfS_S_S_S_S_S_S_S_S_S_S_S_S_S_S_S_PiS0_S0_S0_S_S_S0_S0_S0_S_S0_S0_S0_S0_ --------------------------
	.section	.nv.info._Z16integrateNetworkPfS_S_S_S_S_S_S_S_S_S_S_S_S_S_S_S_PiS0_S0_S0_S_S_S0_S0_S0_S_S0_S0_S0_S0_,"",@"SHT_CUDA_INFO"
	.sectionflags	@""
	.align	4


	//----- nvinfo : EIATTR_CUDA_API_VERSION
	.align		4
        /*0000*/ 	.byte	0x04, 0x37
        /*0002*/ 	.short	(.L_11 - .L_10)
.L_10:
        /*0004*/ 	.word	0x00000082


	//----- nvinfo : EIATTR_KPARAM_INFO
	.align		4
.L_11:
        /*0008*/ 	.byte	0x04, 0x17
        /*000a*/ 	.short	(.L_13 - .L_12)
.L_12:
        /*000c*/ 	.word	0x00000000
        /*0010*/ 	.short	0x001e
        /*0012*/ 	.short	0x00f0
        /*0014*/ 	.byte	0x00, 0xf5, 0x21, 0x00


	//----- nvinfo : EIATTR_KPARAM_INFO
	.align		4
.L_13:
        /*0018*/ 	.byte	0x04, 0x17
        /*001a*/ 	.short	(.L_15 - .L_14)
.L_14:
        /*001c*/ 	.word	0x00000000
        /*0020*/ 	.short	0x001d
        /*0022*/ 	.short	0x00e8
        /*0024*/ 	.byte	0x00, 0xf5, 0x21, 0x00


	//----- nvinfo : EIATTR_KPARAM_INFO
	.align		4
.L_15:
        /*0028*/ 	.byte	0x04, 0x17
        /*002a*/ 	.short	(.L_17 - .L_16)
.L_16:
        /*002c*/ 	.word	0x00000000
        /*0030*/ 	.short	0x001c
        /*0032*/ 	.short	0x00e0
        /*0034*/ 	.byte	0x00, 0xf5, 0x21, 0x00


	//----- nvinfo : EIATTR_KPARAM_INFO
	.align		4
.L_17:
        /*0038*/ 	.byte	0x04, 0x17
        /*003a*/ 	.short	(.L_19 - .L_18)
.L_18:
        /*003c*/ 	.word	0x00000000
        /*0040*/ 	.short	0x001b
        /*0042*/ 	.short	0x00d8
        /*0044*/ 	.byte	0x00, 0xf5, 0x21, 0x00


	//----- nvinfo : EIATTR_KPARAM_INFO
	.align		4
.L_19:
        /*0048*/ 	.byte	0x04, 0x17
        /*004a*/ 	.short	(.L_21 - .L_20)
.L_20:
        /*004c*/ 	.word	0x00000000
        /*0050*/ 	.short	0x001a
        /*0052*/ 	.short	0x00d0
        /*0054*/ 	.byte	0x00, 0xf5, 0x21, 0x00


	//----- nvinfo : EIATTR_KPARAM_INFO
	.align		4
.L_21:
        /*0058*/ 	.byte	0x04, 0x17
        /*005a*/ 	.short	(.L_23 - .L_22)
.L_22:
        /*005c*/ 	.word	0x00000000
        /*0060*/ 	.short	0x0019
        /*0062*/ 	.short	0x00c8
        /*0064*/ 	.byte	0x00, 0xf5, 0x21, 0x00


	//----- nvinfo : EIATTR_KPARAM_INFO
	.align		4
.L_23:
        /*0068*/ 	.byte	0x04, 0x17
        /*006a*/ 	.short	(.L_25 - .L_24)
.L_24:
        /*006c*/ 	.word	0x00000000
        /*0070*/ 	.short	0x0018
        /*0072*/ 	.short	0x00c0
        /*0074*/ 	.byte	0x00, 0xf5, 0x21, 0x00


	//----- nvinfo : EIATTR_KPARAM_INFO
	.align		4
.L_25:
        /*0078*/ 	.byte	0x04, 0x17
        /*007a*/ 	.short	(.L_27 - .L_26)
.L_26:
        /*007c*/ 	.word	0x00000000
        /*0080*/ 	.short	0x0017
        /*0082*/ 	.short	0x00b8
        /*0084*/ 	.byte	0x00, 0xf5, 0x21, 0x00


	//----- nvinfo : EIATTR_KPARAM_INFO
	.align		4
.L_27:
        /*0088*/ 	.byte	0x04, 0x17
        /*008a*/ 	.short	(.L_29 - .L_28)
.L_28:
        /*008c*/ 	.word	0x00000000
        /*0090*/ 	.short	0x0016
        /*0092*/ 	.short	0x00b0
        /*0094*/ 	.byte	0x00, 0xf5, 0x21, 0x00


	//----- nvinfo : EIATTR_KPARAM_INFO
	.align		4
.L_29:
        /*0098*/ 	.byte	0x04, 0x17
        /*009a*/ 	.short	(.L_31 - .L_30)
.L_30:
        /*009c*/ 	.word	0x00000000
        /*00a0*/ 	.short	0x0015
        /*00a2*/ 	.short	0x00a8
        /*00a4*/ 	.byte	0x00, 0xf5, 0x21, 0x00


	//----- nvinfo : EIATTR_KPARAM_INFO
	.align		4
.L_31:
        /*00a8*/ 	.byte	0x04, 0x17
        /*00aa*/ 	.short	(.L_33 - .L_32)
.L_32:
        /*00ac*/ 	.word	0x00000000
        /*00b0*/ 	.short	0x0014
        /*00b2*/ 	.short	0x00a0
        /*00b4*/ 	.byte	0x00, 0xf5, 0x21, 0x00


	//----- nvinfo : EIATTR_KPARAM_INFO
	.align		4
.L_33:
        /*00b8*/ 	.byte	0x04, 0x17
        /*00ba*/ 	.short	(.L_35 - .L_34)
.L_34:
        /*00bc*/ 	.word	0x00000000
        /*00c0*/ 	.short	0x0013
        /*00c2*/ 	.short	0x0098
        /*00c4*/ 	.byte	0x00, 0xf5, 0x21, 0x00


	//----- nvinfo : EIATTR_KPARAM_INFO
	.align		4
.L_35:
        /*00c8*/ 	.byte	0x04, 0x17
        /*00ca*/ 	.short	(.L_37 - .L_36)
.L_36:
        /*00cc*/ 	.word	0x00000000
        /*00d0*/ 	.short	0x0012
        /*00d2*/ 	.short	0x0090
        /*00d4*/ 	.byte	0x00, 0xf5, 0x21, 0x00


	//----- nvinfo : EIATTR_KPARAM_INFO
	.align		4
.L_37:
        /*00d8*/ 	.byte	0x04, 0x17
        /*00da*/ 	.short	(.L_39 - .L_38)
.L_38:
        /*00dc*/ 	.word	0x00000000
        /*00e0*/ 	.short	0x0011
        /*00e2*/ 	.short	0x0088
        /*00e4*/ 	.byte	0x00, 0xf5, 0x21, 0x00


	//----- nvinfo : EIATTR_KPARAM_INFO
	.align		4
.L_39:
        /*00e8*/ 	.byte	0x04, 0x17
        /*00ea*/ 	.short	(.L_41 - .L_40)
.L_40:
        /*00ec*/ 	.word	0x00000000
        /*00f0*/ 	.short	0x0010
        /*00f2*/ 	.short	0x0080
        /*00f4*/ 	.byte	0x00, 0xf5, 0x21, 0x00


	//----- nvinfo : EIATTR_KPARAM_INFO
	.align		4
.L_41:
        /*00f8*/ 	.byte	0x04, 0x17
        /*00fa*/ 	.short	(.L_43 - .L_42)
.L_42:
        /*00fc*/ 	.word	0x00000000
        /*0100*/ 	.short	0x000f
        /*0102*/ 	.short	0x0078
        /*0104*/ 	.byte	0x00, 0xf5, 0x21, 0x00


	//----- nvinfo : EIATTR_KPARAM_INFO
	.align		4
.L_43:
        /*0108*/ 	.byte	0x04, 0x17
        /*010a*/ 	.short	(.L_45 - .L_44)
.L_44:
        /*010c*/ 	.word	0x00000000
        /*0110*/ 	.short	0x000e
        /*0112*/ 	.short	0x0070
        /*0114*/ 	.byte	0x00, 0xf5, 0x21, 0x00


	//----- nvinfo : EIATTR_KPARAM_INFO
	.align		4
.L_45:
        /*0118*/ 	.byte	0x04, 0x17
        /*011a*/ 	.short	(.L_47 - .L_46)
.L_46:
        /*011c*/ 	.word	0x00000000
        /*0120*/ 	.short	0x000d
        /*0122*/ 	.short	0x0068
        /*0124*/ 	.byte	0x00, 0xf5, 0x21, 0x00


	//----- nvinfo : EIATTR_KPARAM_INFO
	.align		4
.L_47:
        /*0128*/ 	.byte	0x04, 0x17
        /*012a*/ 	.short	(.L_49 - .L_48)
.L_48:
        /*012c*/ 	.word	0x00000000
        /*0130*/ 	.short	0x000c
        /*0132*/ 	.short	0x0060
        /*0134*/ 	.byte	0x00, 0xf5, 0x21, 0x00


	//----- nvinfo : EIATTR_KPARAM_INFO
	.align		4
.L_49:
        /*0138*/ 	.byte	0x04, 0x17
        /*013a*/ 	.short	(.L_51 - .L_50)
.L_50:
        /*013c*/ 	.word	0x00000000
        /*0140*/ 	.short	0x000b
        /*0142*/ 	.short	0x0058
        /*0144*/ 	.byte	0x00, 0xf5, 0x21, 0x00


	//----- nvinfo : EIATTR_KPARAM_INFO
	.align		4
.L_51:
        /*0148*/ 	.byte	0x04, 0x17
        /*014a*/ 	.short	(.L_53 - .L_52)
.L_52:
        /*014c*/ 	.word	0x00000000
        /*0150*/ 	.short	0x000a
        /*0152*/ 	.short	0x0050
        /*0154*/ 	.byte	0x00, 0xf5, 0x21, 0x00


	//----- nvinfo : EIATTR_KPARAM_INFO
	.align		4
.L_53:
        /*0158*/ 	.byte	0x04, 0x17
        /*015a*/ 	.short	(.L_55 - .L_54)
.L_54:
        /*015c*/ 	.word	0x00000000
        /*0160*/ 	.short	0x0009
        /*0162*/ 	.short	0x0048
        /*0164*/ 	.byte	0x00, 0xf5, 0x21, 0x00


	//----- nvinfo : EIATTR_KPARAM_INFO
	.align		4
.L_55:
        /*0168*/ 	.byte	0x04, 0x17
        /*016a*/ 	.short	(.L_57 - .L_56)
.L_56:
        /*016c*/ 	.word	0x00000000
        /*0170*/ 	.short	0x0008
        /*0172*/ 	.short	0x0040
        /*0174*/ 	.byte	0x00, 0xf5, 0x21, 0x00


	//----- nvinfo : EIATTR_KPARAM_INFO
	.align		4
.L_57:
        /*0178*/ 	.byte	0x04, 0x17
        /*017a*/ 	.short	(.L_59 - .L_58)
.L_58:
        /*017c*/ 	.word	0x00000000
        /*0180*/ 	.short	0x0007
        /*0182*/ 	.short	0x0038
        /*0184*/ 	.byte	0x00, 0xf5, 0x21, 0x00


	//----- nvinfo : EIATTR_KPARAM_INFO
	.align		4
.L_59:
        /*0188*/ 	.byte	0x04, 0x17
        /*018a*/ 	.short	(.L_61 - .L_60)
.L_60:
        /*018c*/ 	.word	0x00000000
        /*0190*/ 	.short	0x0006
        /*0192*/ 	.short	0x0030
        /*0194*/ 	.byte	0x00, 0xf5, 0x21, 0x00


	//----- nvinfo : EIATTR_KPARAM_INFO
	.align		4
.L_61:
        /*0198*/ 	.byte	0x04, 0x17
        /*019a*/ 	.short	(.L_63 - .L_62)
.L_62:
        /*019c*/ 	.word	0x00000000
        /*01a0*/ 	.short	0x0005
        /*01a2*/ 	.short	0x0028
        /*01a4*/ 	.byte	0x00, 0xf5, 0x21, 0x00


	//----- nvinfo : EIATTR_KPARAM_INFO
	.align		4
.L_63:
        /*01a8*/ 	.byte	0x04, 0x17
        /*01aa*/ 	.short	(.L_65 - .L_64)
.L_64:
        /*01ac*/ 	.word	0x00000000
        /*01b0*/ 	.short	0x0004
        /*01b2*/ 	.short	0x0020
        /*01b4*/ 	.byte	0x00, 0xf5, 0x21, 0x00


	//----- nvinfo : EIATTR_KPARAM_INFO
	.align		4
.L_65:
        /*01b8*/ 	.byte	0x04, 0x17
        /*01ba*/ 	.short	(.L_67 - .L_66)
.L_66:
        /*01bc*/ 	.word	0x00000000
        /*01c0*/ 	.short	0x0003
        /*01c2*/ 	.short	0x0018
        /*01c4*/ 	.byte	0x00, 0xf5, 0x21, 0x00


	//----- nvinfo : EIATTR_KPARAM_INFO
	.align		4
.L_67:
        /*01c8*/ 	.byte	0x04, 0x17
        /*01ca*/ 	.short	(.L_69 - .L_68)
.L_68:
        /*01cc*/ 	.word	0x00000000
        /*01d0*/ 	.short	0x0002
        /*01d2*/ 	.short	0x0010
        /*01d4*/ 	.byte	0x00, 0xf5, 0x21, 0x00


	//----- nvinfo : EIATTR_KPARAM_INFO
	.align		4
.L_69:
        /*01d8*/ 	.byte	0x04, 0x17
        /*01da*/ 	.short	(.L_71 - .L_70)
.L_70:
        /*01dc*/ 	.word	0x00000000
        /*01e0*/ 	.short	0x0001
        /*01e2*/ 	.short	0x0008
        /*01e4*/ 	.byte	0x00, 0xf5, 0x21, 0x00


	//----- nvinfo : EIATTR_KPARAM_INFO
	.align		4
.L_71:
        /*01e8*/ 	.byte	0x04, 0x17
        /*01ea*/ 	.short	(.L_73 - .L_72)
.L_72:
        /*01ec*/ 	.word	0x00000000
        /*01f0*/ 	.short	0x0000
        /*01f2*/ 	.short	0x0000
        /*01f4*/ 	.byte	0x00, 0xf5, 0x21, 0x00


	//----- nvinfo : EIATTR_SPARSE_MMA_MASK
	.align		4
.L_73:
        /*01f8*/ 	.byte	0x03, 0x50
        /*01fa*/ 	.short	0x0000


	//----- nvinfo : EIATTR_MAXREG_COUNT
	.align		4
        /*01fc*/ 	.byte	0x03, 0x1b
        /*01fe*/ 	.short	0x00ff


	//----- nvinfo : EIATTR_NUM_BARRIERS
	.align		4
        /*0200*/ 	.byte	0x02, 0x4c
        /*0202*/ 	.byte	0x01
	.zero		1


	//----- nvinfo : EIATTR_MERCURY_ISA_VERSION
	.align		4
        /*0204*/ 	.byte	0x03, 0x5f
        /*0206*/ 	.short	0x0101


	//----- nvinfo : EIATTR_VRC_CTA_INIT_COUNT
	.align		4
        /*0208*/ 	.byte	0x02, 0x4a
	.zero		1
	.zero		1


	//----- nvinfo : EIATTR_EXIT_INSTR_OFFSETS
	.align		4
        /*020c*/ 	.byte	0x04, 0x1c
        /*020e*/ 	.short	(.L_75 - .L_74)


	//   ....[0]....
.L_74:
        /*0210*/ 	.word	0x00000900


	//   ....[1]....
        /*0214*/ 	.word	0x000014f0


	//----- nvinfo : EIATTR_INDIRECT_BRANCH_TARGETS
	.align		4
.L_75:
        /*0218*/ 	.byte	0x04, 0x34
        /*021a*/ 	.short	(.L_77 - .L_76)


	//   ....[0]....
.L_76:
        /*021c*/ 	.word	.L_x_43@srel
        /*0220*/ 	.short	0x0
        /*0222*/ 	.short	0x0
        /*0224*/ 	.word	0x3
        /*0228*/ 	.word	.L_x_44@srel
        /*022c*/ 	.word	.L_x_45@srel
        /*0230*/ 	.word	.L_x_46@srel


	//----- nvinfo : EIATTR_CRS_STACK_SIZE
	.align		4
.L_77:
        /*0234*/ 	.byte	0x04, 0x1e
        /*0236*/ 	.short	(.L_79 - .L_78)
.L_78:
        /*0238*/ 	.word	0x00000000


	//----- nvinfo : EIATTR_CBANK_PARAM_SIZE
	.align		4
.L_79:
        /*023c*/ 	.byte	0x03, 0x19
        /*023e*/ 	.short	0x00f8


	//----- nvinfo : EIATTR_PARAM_CBANK
	.align		4
        /*0240*/ 	.byte	0x04, 0x0a
        /*0242*/ 	.short	(.L_81 - .L_80)
	.align		4
.L_80:
        /*0244*/ 	.word	index@(.nv.constant0._Z16integrateNetworkPfS_S_S_S_S_S_S_S_S_S_S_S_S_S_S_S_PiS0_S0_S0_S_S_S0_S0_S0_S_S0_S0_S0_S0_)
        /*0248*/ 	.short	0x0380
        /*024a*/ 	.short	0x00f8


	//----- nvinfo : EIATTR_SW_WAR
	.align		4
.L_81:
        /*024c*/ 	.byte	0x04, 0x36
        /*024e*/ 	.short	(.L_83 - .L_82)
.L_82:
        /*0250*/ 	.word	0x00000008
.L_83:


//--------------------- .nv.callgraph             --------------------------
	.section	.nv.callgraph,"",@"SHT_CUDA_CALLGRAPH"
	.align	4
	.sectionentsize	8
	.align		4
        /*0000*/ 	.word	0x00000000
	.align		4
        /*0004*/ 	.word	0xffffffff
	.align		4
        /*0008*/ 	.word	0x00000000
	.align		4
        /*000c*/ 	.word	0xfffffffe
	.align		4
        /*0010*/ 	.word	0x00000000
	.align		4
        /*0014*/ 	.word	0xfffffffd
	.align		4
        /*0018*/ 	.word	0x00000000
	.align		4
        /*001c*/ 	.word	0xfffffffc


//--------------------- .nv.constant2._Z16integrateNetworkPfS_S_S_S_S_S_S_S_S_S_S_S_S_S_S_S_PiS0_S0_S0_S_S_S0_S0_S0_S_S0_S0_S0_S0_ --------------------------
	.section	.nv.constant2._Z16integrateNetworkPfS_S_S_S_S_S_S_S_S_S_S_S_S_S_S_S_PiS0_S0_S0_S_S_S0_S0_S0_S_S0_S0_S0_S0_,"a",@progbits
	.sectionflags	@""
	.align	4
.nv.constant2._Z16integrateNetworkPfS_S_S_S_S_S_S_S_S_S_S_S_S_S_S_S_PiS0_S0_S0_S_S_S0_S0_S0_S_S0_S0_S0_S0_:
        /*0000*/ 	.byte	0x70, 0x0a, 0x00, 0x00, 0x30, 0x0b, 0x00, 0x00, 0xd0, 0x09, 0x00, 0x00


//--------------------- .text._Z16integrateNetworkPfS_S_S_S_S_S_S_S_S_S_S_S_S_S_S_S_PiS0_S0_S0_S_S_S0_S0_S0_S_S0_S0_S0_S0_ --------------------------
	.section	.text._Z16integrateNetworkPfS_S_S_S_S_S_S_S_S_S_S_S_S_S_S_S_PiS0_S0_S0_S_S_S0_S0_S0_S_S0_S0_S0_S0_,"ax",@progbits
	.align	128
        .global         _Z16integrateNetworkPfS_S_S_S_S_S_S_S_S_S_S_S_S_S_S_S_PiS0_S0_S0_S_S_S0_S0_S0_S_S0_S0_S0_S0_
        .type           _Z16integrateNetworkPfS_S_S_S_S_S_S_S_S_S_S_S_S_S_S_S_PiS0_S0_S0_S_S_S0_S0_S0_S_S0_S0_S0_S0_,@function
        .size           _Z16integrateNetworkPfS_S_S_S_S_S_S_S_S_S_S_S_S_S_S_S_PiS0_S0_S0_S_S_S0_S0_S0_S_S0_S0_S0_S0_,(.L_x_48 - _Z16integrateNetworkPfS_S_S_S_S_S_S_S_S_S_S_S_S_S_S_S_PiS0_S0_S0_S_S_S0_S0_S0_S_S0_S0_S0_S0_)
        .other          _Z16integrateNetworkPfS_S_S_S_S_S_S_S_S_S_S_S_S_S_S_S_PiS0_S0_S0_S_S_S0_S0_S0_S_S0_S0_S0_S0_,@"STO_CUDA_ENTRY STV_DEFAULT"
_Z16integrateNetworkPfS_S_S_S_S_S_S_S_S_S_S_S_S_S_S_S_PiS0_S0_S0_S_S_S0_S0_S0_S_S0_S0_S0_S0_:
.text._Z16integrateNetworkPfS_S_S_S_S_S_S_S_S_S_S_S_S_S_S_S_PiS0_S0_S0_S_S_S0_S0_S0_S_S0_S0_S0_S0_:
[----:B------:R-:W-:Y:S08]  /*0000*/  LDC R1, c[0x0][0x37c] ;  /* 0x0000df00ff017b82 */ /* 0x000ff00000000800 */
[----:B------:R-:W0:Y:S01]  /*0010*/  LDC.64 R2, c[0x0][0x448] ;  /* 0x00011200ff027b82 */ /* 0x000e220000000a00 */
[----:B------:R-:W0:Y:S07]  /*0020*/  LDCU.64 UR6, c[0x0][0x358] ;  /* 0x00006b00ff0677ac */ /* 0x000e2e0008000a00 */
[----:B------:R-:W1:Y:S01]  /*0030*/  LDC.64 R4, c[0x0][0x450] ;  /* 0x00011400ff047b82 */ /* 0x000e620000000a00 */
[----:B0-----:R-:W2:Y:S04]  /*0040*/  LDG.E R0, desc[UR6][R2.64+0x4] ;  /* 0x0000040602007981 */ /* 0x001ea8000c1e1900 */
[----:B------:R0:W5:Y:S04]  /*0050*/  LDG.E R42, desc[UR6][R2.64] ;  /* 0x00000006022a7981 */ /* 0x000168000c1e1900 */
[----:B------:R0:W5:Y:S04]  /*0060*/  LDG.E R43, desc[UR6][R2.64+0x8] ;  /* 0x00000806022b7981 */ /* 0x000168000c1e1900 */
[----:B------:R0:W5:Y:S04]  /*0070*/  LDG.E R44, desc[UR6][R2.64+0xc] ;  /* 0x00000c06022c7981 */ /* 0x000168000c1e1900 */
[----:B-1----:R0:W5:Y:S04]  /*0080*/  LDG.E R45, desc[UR6][R4.64+0x4] ;  /* 0x00000406042d7981 */ /* 0x002168000c1e1900 */
[----:B------:R0:W5:Y:S01]  /*0090*/  LDG.E R46, desc[UR6][R4.64+0x8] ;  /* 0x00000806042e7981 */ /* 0x000162000c1e1900 */
[----:B------:R-:W1:Y:S01]  /*00a0*/  S2UR UR4, SR_CTAID.X ;  /* 0x00000000000479c3 */ /* 0x000e620000002500 */
[----:B------:R-:W-:Y:S01]  /*00b0*/  BSSY.RECONVERGENT B0, `(.L_x_0) ;  /* 0x000005b000007945 */ /* 0x000fe20003800200 */
[----:B------:R-:W1:Y:S06]  /*00c0*/  S2R R47, SR_TID.X ;  /* 0x00000000002f7919 */ /* 0x000e6c0000002100 */
[----:B------:R-:W1:Y:S02]  /*00d0*/  LDC R6, c[0x0][0x360] ;  /* 0x0000d800ff067b82 */ /* 0x000e640000000800 */
[----:B-1----:R-:W-:-:S05]  /*00e0*/  IMAD R47, R6, UR4, R47 ;  /* 0x00000004062f7c24 */ /* 0x002fca000f8e022f */
[----:B--2---:R-:W-:-:S13]  /*00f0*/  ISETP.GE.AND P2, PT, R47, R0, PT ;  /* 0x000000002f00720c */ /* 0x004fda0003f46270 */
[----:B0-----:R-:W-:Y:S05]  /*0100*/  @P2 BRA `(.L_x_1) ;  /* 0x0000000400542947 */ /* 0x001fea0003800000 */
[----:B------:R-:W2:Y:S02]  /*0110*/  LDG.E R2, desc[UR6][R4.64] ;  /* 0x0000000604027981 */ /* 0x000ea4000c1e1900 */
[C---:B--2---:R-:W-:Y:S01]  /*0120*/  FMUL R3, R2.reuse, 16777216 ;  /* 0x4b80000002037820 */ /* 0x044fe20000400000 */
[----:B------:R-:W-:-:S04]  /*0130*/  FSETP.GEU.AND P0, PT, |R2|, 1.175494350822287508e-38, PT ;  /* 0x008000000200780b */ /* 0x000fc80003f0e200 */
[----:B------:R-:W-:-:S04]  /*0140*/  FSEL R0, R3, R2, !P0 ;  /* 0x0000000203007208 */ /* 0x000fc80004000000 */
[----:B------:R-:W0:Y:S05]  /*0150*/  MUFU.LG2 R3, R0 ;  /* 0x0000000000037308 */ /* 0x000e2a0000000c00 */
[----:B0-----:R-:W-:-:S04]  /*0160*/  @!P0 FADD R3, R3, -24 ;  /* 0xc1c0000003038421 */ /* 0x001fc80000000000 */
[----:B------:R-:W-:-:S05]  /*0170*/  FMUL R6, R3, 0.3333333432674407959 ;  /* 0x3eaaaaab03067820 */ /* 0x000fca0000400000 */
[----:B------:R-:W-:-:S13]  /*0180*/  FSETP.GEU.AND P0, PT, R6, -126, PT ;  /* 0xc2fc00000600780b */ /* 0x000fda0003f0e000 */
[----:B------:R-:W-:-:S04]  /*0190*/  @!P0 FMUL R6, R6, 0.5 ;  /* 0x3f00000006068820 */ /* 0x000fc80000400000 */
[----:B------:R-:W0:Y:S02]  /*01a0*/  MUFU.EX2 R3, R6 ;  /* 0x0000000600037308 */ /* 0x000e240000000800 */
[----:B0-----:R-:W-:-:S05]  /*01b0*/  @!P0 FMUL R3, R3, R3 ;  /* 0x0000000303038220 */ /* 0x001fca0000400000 */
[----:B------:R-:W-:-:S04]  /*01c0*/  IADD3 R4, PT, PT, R3, 0x1800000, RZ ;  /* 0x0180000003047810 */ /* 0x000fc80007ffe0ff */
[----:B------:R-:W-:-:S04]  /*01d0*/  LOP3.LUT R4, R4, 0x7f800000, RZ, 0xc0, !PT ;  /* 0x7f80000004047812 */ /* 0x000fc800078ec0ff */
[----:B------:R-:W-:-:S13]  /*01e0*/  ISETP.GT.U32.AND P0, PT, R4, 0x1ffffff, PT ;  /* 0x01ffffff0400780c */ /* 0x000fda0003f04070 */
[----:B------:R-:W-:Y:S05]  /*01f0*/  @P0 BRA `(.L_x_2) ;  /* 0x0000000000140947 */ /* 0x000fea0003800000 */
[----:B------:R-:W-:Y:S02]  /*0200*/  MOV R0, R3 ;  /* 0x0000000300007202 */ /* 0x000fe40000000f00 */
[----:B------:R-:W-:-:S07]  /*0210*/  MOV R11, 0x230 ;  /* 0x00000230000b7802 */ /* 0x000fce0000000f00 */
[----:B-----5:R-:W-:Y:S05]  /*0220*/  CALL.REL.NOINC `($__internal_0_$__cuda_sm20_rcp_rn_f32_slowpath) ;  /* 0x0000001000b47944 */ /* 0x020fea0003c00000 */
[----:B------:R-:W-:Y:S01]  /*0230*/  IMAD.MOV.U32 R5, RZ, RZ, R0 ;  /* 0x000000ffff057224 */ /* 0x000fe200078e0000 */
[----:B------:R-:W-:Y:S06]  /*0240*/  BRA `(.L_x_3) ;  /* 0x0000000000107947 */ /* 0x000fec0003800000 */
.L_x_2:
[----:B------:R-:W0:Y:S02]  /*0250*/  MUFU.RCP R0, R3 ;  /* 0x0000000300007308 */ /* 0x000e240000001000 */
[----:B0-----:R-:W-:-:S04]  /*0260*/  FFMA R4, R3, R0, -1 ;  /* 0xbf80000003047423 */ /* 0x001fc80000000000 */
[----:B------:R-:W-:-:S04]  /*0270*/  FADD.FTZ R5, -R4, -RZ ;  /* 0x800000ff04057221 */ /* 0x000fc80000010100 */
[----:B------:R-:W-:-:S07]  /*0280*/  FFMA R5, R0, R5, R0 ;  /* 0x0000000500057223 */ /* 0x000fce0000000000 */
.L_x_3:
[C---:B------:R-:W-:Y:S01]  /*0290*/  FMUL R7, R2.reuse, 16777216 ;  /* 0x4b80000002077820 */ /* 0x040fe20000400000 */
[C---:B------:R-:W-:Y:S02]  /*02a0*/  FSETP.GEU.AND P1, PT, |R2|.reuse, 1.175494350822287508e-38, PT ;  /* 0x008000000200780b */ /* 0x040fe40003f2e200 */
[----:B------:R-:W-:Y:S02]  /*02b0*/  IADD3 R0, PT, PT, R2, 0x1800000, RZ ;  /* 0x0180000002007810 */ /* 0x000fe40007ffe0ff */
[----:B------:R-:W-:Y:S02]  /*02c0*/  FSEL R7, R7, R2, !P1 ;  /* 0x0000000207077208 */ /* 0x000fe40004800000 */
[----:B------:R-:W-:Y:S02]  /*02d0*/  LOP3.LUT R0, R0, 0x7f800000, RZ, 0xc0, !PT ;  /* 0x7f80000000007812 */ /* 0x000fe400078ec0ff */
[----:B------:R-:W0:Y:S02]  /*02e0*/  MUFU.LG2 R4, R7 ;  /* 0x0000000700047308 */ /* 0x000e240000000c00 */
[----:B------:R-:W-:-:S03]  /*02f0*/  ISETP.GT.U32.AND P0, PT, R0, 0x1ffffff, PT ;  /* 0x01ffffff0000780c */ /* 0x000fc60003f04070 */
[----:B0-----:R-:W-:-:S04]  /*0300*/  @!P1 FADD R4, R4, -24 ;  /* 0xc1c0000004049421 */ /* 0x001fc80000000000 */
[----:B------:R-:W-:-:S06]  /*0310*/  FMUL R4, R4, 0.69314718246459960938 ;  /* 0x3f31721804047820 */ /* 0x000fcc0000400000 */
[----:B------:R-:W-:Y:S05]  /*0320*/  @P0 BRA `(.L_x_4) ;  /* 0x0000000000100947 */ /* 0x000fea0003800000 */
[----:B------:R-:W-:Y:S02]  /*0330*/  MOV R0, R2 ;  /* 0x0000000200007202 */ /* 0x000fe40000000f00 */
[----:B------:R-:W-:-:S07]  /*0340*/  MOV R11, 0x360 ;  /* 0x00000360000b7802 */ /* 0x000fce0000000f00 */
[----:B-----5:R-:W-:Y:S05]  /*0350*/  CALL.REL.NOINC `($__internal_0_$__cuda_sm20_rcp_rn_f32_slowpath) ;  /* 0x0000001000687944 */ /* 0x020fea0003c00000 */
[----:B------:R-:W-:Y:S05]  /*0360*/  BRA `(.L_x_5) ;  /* 0x0000000000107947 */ /* 0x000fea0003800000 */
.L_x_4:
[----:B------:R-:W0:Y:S02]  /*0370*/  MUFU.RCP R7, R2 ;  /* 0x0000000200077308 */ /* 0x000e240000001000 */
[----:B0-----:R-:W-:-:S04]  /*0380*/  FFMA R0, R2, R7, -1 ;  /* 0xbf80000002007423 */ /* 0x001fc80000000007 */
[----:B------:R-:W-:-:S04]  /*0390*/  FADD.FTZ R0, -R0, -RZ ;  /* 0x800000ff00007221 */ /* 0x000fc80000010100 */
[----:B------:R-:W-:-:S07]  /*03a0*/  FFMA R0, R7, R0, R7 ;  /* 0x0000000007007223 */ /* 0x000fce0000000007 */
.L_x_5:
[----:B------:R-:W0:Y:S08]  /*03b0*/  LDC.64 R8, c[0x0][0x388] ;  /* 0x0000e200ff087b82 */ /* 0x000e300000000a00 */
[----:B------:R-:W1:Y:S08]  /*03c0*/  LDC.64 R6, c[0x0][0x380] ;  /* 0x0000e000ff067b82 */ /* 0x000e700000000a00 */
[----:B------:R-:W2:Y:S08]  /*03d0*/  LDC.64 R10, c[0x0][0x390] ;  /* 0x0000e400ff0a7b82 */ /* 0x000eb00000000a00 */
[----:B------:R-:W3:Y:S01]  /*03e0*/  LDC.64 R12, c[0x0][0x398] ;  /* 0x0000e600ff0c7b82 */ /* 0x000ee20000000a00 */
[----:B0-----:R-:W-:-:S06]  /*03f0*/  IMAD.WIDE R8, R47, 0x4, R8 ;  /* 0x000000042f087825 */ /* 0x001fcc00078e0208 */
[----:B------:R-:W4:Y:S01]  /*0400*/  LDG.E R8, desc[UR6][R8.64] ;  /* 0x0000000608087981 */ /* 0x000f22000c1e1900 */
[----:B------:R-:W0:Y:S01]  /*0410*/  LDC.64 R14, c[0x0][0x3a0] ;  /* 0x0000e800ff0e7b82 */ /* 0x000e220000000a00 */
[----:B-1----:R-:W-:-:S05]  /*0420*/  IMAD.WIDE R6, R47, 0x4, R6 ;  /* 0x000000042f067825 */ /* 0x002fca00078e0206 */
[----:B------:R1:W4:Y:S02]  /*0430*/  LDG.E R21, desc[UR6][R6.64] ;  /* 0x0000000606157981 */ /* 0x000324000c1e1900 */
[----:B------:R-:W0:Y:S08]  /*0440*/  LDC.64 R16, c[0x0][0x3a8] ;  /* 0x0000ea00ff107b82 */ /* 0x000e300000000a00 */
[----:B------:R-:W0:Y:S01]  /*0450*/  LDC.64 R18, c[0x0][0x3b0] ;  /* 0x0000ec00ff127b82 */ /* 0x000e220000000a00 */
[----:B--2---:R-:W-:-:S04]  /*0460*/  IMAD.WIDE R10, R47, 0x4, R10 ;  /* 0x000000042f0a7825 */ /* 0x004fc800078e020a */
[C---:B---3--:R-:W-:Y:S02]  /*0470*/  IMAD.WIDE R12, R47.reuse, 0x4, R12 ;  /* 0x000000042f0c7825 */ /* 0x048fe400078e020c */
[----:B------:R2:W3:Y:S01]  /*0480*/  LDG.E R11, desc[UR6][R10.64] ;  /* 0x000000060a0b7981 */ /* 0x0004e2000c1e1900 */
[----:B-1----:R-:W1:Y:S01]  /*0490*/  LDC.64 R6, c[0x0][0x3b8] ;  /* 0x0000ee00ff067b82 */ /* 0x002e620000000a00 */
[C---:B0-----:R-:W-:Y:S02]  /*04a0*/  IMAD.WIDE R14, R47.reuse, 0x4, R14 ;  /* 0x000000042f0e7825 */ /* 0x041fe400078e020e */
[----:B------:R-:W3:Y:S04]  /*04b0*/  LDG.E R12, desc[UR6][R12.64] ;  /* 0x000000060c0c7981 */ /* 0x000ee8000c1e1900 */
[----:B------:R-:W3:Y:S01]  /*04c0*/  LDG.E R14, desc[UR6][R14.64] ;  /* 0x000000060e0e7981 */ /* 0x000ee2000c1e1900 */
[----:B------:R-:W-:-:S06]  /*04d0*/  IMAD.WIDE R16, R47, 0x4, R16 ;  /* 0x000000042f107825 */ /* 0x000fcc00078e0210 */
[----:B------:R-:W3:Y:S01]  /*04e0*/  LDG.E R16, desc[UR6][R16.64] ;  /* 0x0000000610107981 */ /* 0x000ee2000c1e1900 */
[----:B------:R-:W-:-:S06]  /*04f0*/  IMAD.WIDE R18, R47, 0x4, R18 ;  /* 0x000000042f127825 */ /* 0x000fcc00078e0212 */
[----:B------:R-:W3:Y:S01]  /*0500*/  LDG.E R18, desc[UR6][R18.64] ;  /* 0x0000000612127981 */ /* 0x000ee2000c1e1900 */
[----:B-1----:R-:W-:-:S06]  /*0510*/  IMAD.WIDE R6, R47, 0x4, R6 ;  /* 0x000000042f067825 */ /* 0x002fcc00078e0206 */
[----:B------:R-:W3:Y:S01]  /*0520*/  LDG.E R6, desc[UR6][R6.64] ;  /* 0x0000000606067981 */ /* 0x000ee2000c1e1900 */
[----:B--2---:R-:W-:-:S04]  /*0530*/  FMUL R10, R3, R3 ;  /* 0x00000003030a7220 */ /* 0x004fc80000400000 */
[----:B------:R-:W-:-:S04]  /*0540*/  FMUL R10, R3, R10 ;  /* 0x0000000a030a7220 */ /* 0x000fc80000400000 */
[----:B------:R-:W-:-:S04]  /*0550*/  FMUL R10, R3, R10 ;  /* 0x0000000a030a7220 */ /* 0x000fc80000400000 */
[----:B------:R-:W-:Y:S01]  /*0560*/  FMUL R10, R3, R10 ;  /* 0x0000000a030a7220 */ /* 0x000fe20000400000 */
[----:B----4-:R-:W-:-:S04]  /*0570*/  FFMA R0, R8, R0, R21 ;  /* 0x0000000008007223 */ /* 0x010fc80000000015 */
[----:B---3--:R-:W-:-:S04]  /*0580*/  FFMA R0, R11, R5, R0 ;  /* 0x000000050b007223 */ /* 0x008fc80000000000 */
[----:B------:R-:W-:-:S04]  /*0590*/  FFMA R5, R3, R12, R0 ;  /* 0x0000000c03057223 */ /* 0x000fc80000000000 */
[----:B------:R-:W-:Y:S02]  /*05a0*/  FFMA R5, R2, R14, R5 ;  /* 0x0000000e02057223 */ /* 0x000fe40000000005 */
[----:B------:R-:W0:Y:S02]  /*05b0*/  LDC.64 R2, c[0x0][0x3c8] ;  /* 0x0000f200ff027b82 */ /* 0x000e240000000a00 */
[----:B------:R-:W-:-:S04]  /*05c0*/  FFMA R5, R16, R10, R5 ;  /* 0x0000000a10057223 */ /* 0x000fc80000000005 */
[----:B------:R-:W-:-:S04]  /*05d0*/  FFMA R4, R18, R4, R5 ;  /* 0x0000000412047223 */ /* 0x000fc80000000005 */
[----:B------:R-:W-:-:S05]  /*05e0*/  FMUL R4, R4, 1.4426950216293334961 ;  /* 0x3fb8aa3b04047820 */ /* 0x000fca0000400000 */
[----:B------:R-:W-:-:S13]  /*05f0*/  FSETP.GEU.AND P0, PT, R4, -126, PT ;  /* 0xc2fc00000400780b */ /* 0x000fda0003f0e000 */
[----:B------:R-:W-:-:S04]  /*0600*/  @!P0 FMUL R4, R4, 0.5 ;  /* 0x3f00000004048820 */ /* 0x000fc80000400000 */
[----:B------:R-:W1:Y:S01]  /*0610*/  MUFU.EX2 R5, R4 ;  /* 0x0000000400057308 */ /* 0x000e620000000800 */
[----:B0-----:R-:W-:-:S04]  /*0620*/  IMAD.WIDE R2, R47, 0x4, R2 ;  /* 0x000000042f027825 */ /* 0x001fc800078e0202 */
[----:B-1----:R-:W-:-:S04]  /*0630*/  @!P0 FMUL R5, R5, R5 ;  /* 0x0000000505058220 */ /* 0x002fc80000400000 */
[----:B------:R-:W-:-:S05]  /*0640*/  FMUL R5, R6, R5 ;  /* 0x0000000506057220 */ /* 0x000fca0000400000 */
[----:B------:R0:W-:Y:S02]  /*0650*/  STG.E desc[UR6][R2.64], R5 ;  /* 0x0000000502007986 */ /* 0x0001e4000c101906 */
.L_x_1:
[----:B------:R-:W-:Y:S05]  /*0660*/  BSYNC.RECONVERGENT B0 ;  /* 0x0000000000007941 */ /* 0x000fea0003800200 */
.L_x_0:
[----:B------:R-:W0:Y:S01]  /*0670*/  LDC.64 R6, c[0x0][0x408] ;  /* 0x00010200ff067b82 */ /* 0x000e220000000a00 */
[----:B------:R-:W-:Y:S02]  /*0680*/  VIADD R9, R47, 0xffffffff ;  /* 0xffffffff2f097836 */ /* 0x000fe40000000000 */
[----:B------:R-:W-:Y:S01]  /*0690*/  HFMA2 R48, -RZ, RZ, 0.019134521484375, -0.00136280059814453125 ;  /* 0x24e69595ff307431 */ /* 0x000fe200000001ff */
[----:B------:R-:W-:-:S04]  /*06a0*/  UMOV UR4, URZ ;  /* 0x000000ff00047c82 */ /* 0x000fc80008000000 */
[----:B------:R-:W1:Y:S08]  /*06b0*/  LDC.64 R10, c[0x0][0x410] ;  /* 0x00010400ff0a7b82 */ /* 0x000e700000000a00 */
[----:B------:R-:W2:Y:S08]  /*06c0*/  LDC.64 R12, c[0x0][0x458] ;  /* 0x00011600ff0c7b82 */ /* 0x000eb00000000a00 */
[----:B------:R-:W3:Y:S01]  /*06d0*/  LDC.64 R14, c[0x0][0x3c8] ;  /* 0x0000f200ff0e7b82 */ /* 0x000ee20000000a00 */
[----:B0-----:R-:W-:-:S04]  /*06e0*/  IMAD.WIDE R4, R47, 0x4, R6 ;  /* 0x000000042f047825 */ /* 0x001fc800078e0206 */
[----:B------:R-:W-:-:S03]  /*06f0*/  IMAD.WIDE.U32 R6, R9, 0x4, R6 ;  /* 0x0000000409067825 */ /* 0x000fc600078e0006 */
[----:B------:R-:W0:Y:S01]  /*0700*/  LDC.64 R16, c[0x0][0x460] ;  /* 0x00011800ff107b82 */ /* 0x000e220000000a00 */
[----:B-1----:R-:W-:-:S04]  /*0710*/  IMAD.WIDE.U32 R8, R9, 0x4, R10 ;  /* 0x0000000409087825 */ /* 0x002fc800078e000a */
[----:B------:R-:W-:-:S03]  /*0720*/  IMAD.WIDE R10, R47, 0x4, R10 ;  /* 0x000000042f0a7825 */ /* 0x000fc600078e020a */
[----:B------:R-:W1:Y:S01]  /*0730*/  LDC.64 R18, c[0x0][0x468] ;  /* 0x00011a00ff127b82 */ /* 0x000e620000000a00 */
[----:B--2---:R-:W-:-:S07]  /*0740*/  IMAD.WIDE R12, R47, 0x4, R12 ;  /* 0x000000042f0c7825 */ /* 0x004fce00078e020c */
[----:B------:R-:W2:Y:S01]  /*0750*/  LDC.64 R20, c[0x0][0x470] ;  /* 0x00011c00ff147b82 */ /* 0x000ea20000000a00 */
[----:B---3--:R-:W-:-:S07]  /*0760*/  IMAD.WIDE R14, R47, 0x4, R14 ;  /* 0x000000042f0e7825 */ /* 0x008fce00078e020e */
[----:B------:R-:W3:Y:S01]  /*0770*/  LDC.64 R22, c[0x0][0x3d0] ;  /* 0x0000f400ff167b82 */ /* 0x000ee20000000a00 */
[----:B0-----:R-:W-:-:S07]  /*0780*/  IMAD.WIDE R16, R47, 0x4, R16 ;  /* 0x000000042f107825 */ /* 0x001fce00078e0210 */
[----:B------:R-:W0:Y:S01]  /*0790*/  LDC.64 R24, c[0x0][0x418] ;  /* 0x00010600ff187b82 */ /* 0x000e220000000a00 */
[----:B-1----:R-:W-:-:S07]  /*07a0*/  IMAD.WIDE R18, R47, 0x4, R18 ;  /* 0x000000042f127825 */ /* 0x002fce00078e0212 */
        /* <DEDUP_REMOVED lines=15> */
[----:B-1----:R-:W-:-:S04]  /*08a0*/  IMAD.WIDE R34, R47, 0x4, R34 ;  /* 0x000000042f227825 */ /* 0x002fc800078e0222 */
[----:B--2---:R-:W-:-:S04]  /*08b0*/  IMAD.WIDE R36, R47, 0x4, R36 ;  /* 0x000000042f247825 */ /* 0x004fc800078e0224 */
[----:B---3--:R-:W-:-:S04]  /*08c0*/  IMAD.WIDE R38, R47, 0x4, R38 ;  /* 0x000000042f267825 */ /* 0x008fc800078e0226 */
[----:B0-----:R-:W-:Y:S01]  /*08d0*/  IMAD.WIDE R40, R47, 0x4, R40 ;  /* 0x000000042f287825 */ /* 0x001fe200078e0228 */
[----:B------:R-:W-:Y:S06]  /*08e0*/  BAR.SYNC.DEFER_BLOCKING 0x0 ;  /* 0x0000000000007b1d */ /* 0x000fec0000010000 */
.L_x_27:
[----:B-----5:R-:W-:-:S13]  /*08f0*/  FSETP.GEU.AND P0, PT, R48, R45, PT ;  /* 0x0000002d3000720b */ /* 0x020fda0003f0e000 */
[----:B01234-:R-:W-:Y:S05]  /*0900*/  @P0 EXIT ;  /* 0x000000000000094d */ /* 0x01ffea0003800000 */
[----:B------:R-:W-:-:S04]  /*0910*/  UIADD3 UR4, UPT, UPT, UR4, 0x1, URZ ;  /* 0x0000000104047890 */ /* 0x000fc8000fffe0ff */
[----:B------:R-:W-:Y:S01]  /*0920*/  UISETP.NE.AND UP0, UPT, UR4, 0x63, UPT ;  /* 0x000000630400788c */ /* 0x000fe2000bf05270 */
[----:B------:R-:W-:Y:S10]  /*0930*/  @P2 BRA `(.L_x_6) ;  /* 0x0000000000b82947 */ /* 0x000ff40003800000 */
[----:B------:R-:W2:Y:S01]  /*0940*/  LDG.E R0, desc[UR6][R12.64] ;  /* 0x000000060c007981 */ /* 0x000ea2000c1e1900 */
[----:B------:R-:W-:Y:S01]  /*0950*/  MOV R3, 0xfffffffe ;  /* 0xfffffffe00037802 */ /* 0x000fe20000000f00 */
[----:B------:R-:W-:Y:S05]  /*0960*/  WARPSYNC.ALL ;  /* 0x0000000000007948 */ /* 0x000fea0003800000 */
[----:B------:R-:W-:Y:S01]  /*0970*/  BAR.SYNC.DEFER_BLOCKING 0x0 ;  /* 0x0000000000007b1d */ /* 0x000fe20000010000 */
[----:B--2---:R-:W-:-:S05]  /*0980*/  VIADDMNMX.U32 R2, R0, R3, 0x2, PT ;  /* 0x0000000200027446 */ /* 0x004fca0003800003 */
[----:B------:R-:W-:-:S04]  /*0990*/  IMAD.SHL.U32 R49, R2, 0x4, RZ ;  /* 0x0000000402317824 */ /* 0x000fc800078e00ff */
[----:B------:R-:W0:Y:S02]  /*09a0*/  LDC R2, c[0x2][R49] ;  /* 0x0080000031027b82 */ /* 0x000e240000000800 */
[----:B0-----:R-:W-:-:S04]  /*09b0*/  SHF.R.S32.HI R3, RZ, 0x1f, R2 ;  /* 0x0000001fff037819 */ /* 0x001fc80000011402 */
.L_x_43:
[----:B------:R-:W-:Y:S05]  /*09c0*/  BRX R2 -0x9d0                                                                                                      (*"BRANCH_TARGETS .L_x_44,.L_x_45,.L_x_46"*) ;  /* 0xfffffff4028c7949 */ /* 0x000fea000383ffff */
.L_x_46:
[----:B------:R-:W-:-:S13]  /*09d0*/  ISETP.NE.AND P0, PT, R0, 0x1, PT ;  /* 0x000000010000780c */ /* 0x000fda0003f05270 */
[----:B------:R-:W-:Y:S05]  /*09e0*/  @P0 BRA `(.L_x_6) ;  /* 0x00000000008c0947 */ /* 0x000fea0003800000 */
[----:B------:R-:W2:Y:S01]  /*09f0*/  LDG.E R49, desc[UR6][R16.64] ;  /* 0x0000000610317981 */ /* 0x000ea2000c1e1900 */
[----:B------:R-:W2:Y:S03]  /*0a00*/  LDC.64 R2, c[0x0][0x428] ;  /* 0x00010a00ff027b82 */ /* 0x000ea60000000a00 */
[----:B------:R-:W3:Y:S01]  /*0a10*/  LDG.E R0, desc[UR6][R14.64] ;  /* 0x000000060e007981 */ /* 0x000ee2000c1e1900 */
[----:B--2---:R-:W-:-:S06]  /*0a20*/  IMAD.WIDE R2, R49, 0x4, R2 ;  /* 0x0000000431027825 */ /* 0x004fcc00078e0202 */
[----:B------:R-:W3:Y:S02]  /*0a30*/  LDG.E R3, desc[UR6][R2.64] ;  /* 0x0000000602037981 */ /* 0x000ee4000c1e1900 */
[----:B---3--:R-:W-:-:S05]  /*0a40*/  FMUL R49, R0, R3 ;  /* 0x0000000300317220 */ /* 0x008fca0000400000 */
[----:B------:R1:W-:Y:S01]  /*0a50*/  STG.E desc[UR6][R22.64], R49 ;  /* 0x0000003116007986 */ /* 0x0003e2000c101906 */
[----:B------:R-:W-:Y:S05]  /*0a60*/  BRA `(.L_x_6) ;  /* 0x00000000006c7947 */ /* 0x000fea0003800000 */
.L_x_44:
[----:B------:R-:W2:Y:S01]  /*0a70*/  LDG.E R51, desc[UR6][R16.64] ;  /* 0x0000000610337981 */ /* 0x000ea2000c1e1900 */
[----:B------:R-:W2:Y:S03]  /*0a80*/  LDC.64 R2, c[0x0][0x428] ;  /* 0x00010a00ff027b82 */ /* 0x000ea60000000a00 */
[----:B------:R-:W3:Y:S04]  /*0a90*/  LDG.E R49, desc[UR6][R18.64] ;  /* 0x0000000612317981 */ /* 0x000ee8000c1e1900 */
[----:B------:R-:W4:Y:S01]  /*0aa0*/  LDG.E R0, desc[UR6][R14.64] ;  /* 0x000000060e007981 */ /* 0x000f22000c1e1900 */
[----:B--2---:R-:W-:-:S04]  /*0ab0*/  IMAD.WIDE R50, R51, 0x4, R2 ;  /* 0x0000000433327825 */ /* 0x004fc800078e0202 */
[----:B---3--:R-:W-:Y:S02]  /*0ac0*/  IMAD.WIDE R2, R49, 0x4, R2 ;  /* 0x0000000431027825 */ /* 0x008fe400078e0202 */
[----:B------:R-:W4:Y:S04]  /*0ad0*/  LDG.E R51, desc[UR6][R50.64] ;  /* 0x0000000632337981 */ /* 0x000f28000c1e1900 */
[----:B------:R-:W2:Y:S01]  /*0ae0*/  LDG.E R3, desc[UR6][R2.64] ;  /* 0x0000000602037981 */ /* 0x000ea2000c1e1900 */
[----:B----4-:R-:W-:-:S04]  /*0af0*/  FMUL R0, R0, R51 ;  /* 0x0000003300007220 */ /* 0x010fc80000400000 */
[----:B--2---:R-:W-:-:S05]  /*0b00*/  FMUL R49, R0, R3 ;  /* 0x0000000300317220 */ /* 0x004fca0000400000 */
[----:B------:R0:W-:Y:S01]  /*0b10*/  STG.E desc[UR6][R22.64], R49 ;  /* 0x0000003116007986 */ /* 0x0001e2000c101906 */
[----:B------:R-:W-:Y:S05]  /*0b20*/  BRA `(.L_x_6) ;  /* 0x00000000003c7947 */ /* 0x000fea0003800000 */
.L_x_45:
[----:B------:R-:W2:Y:S01]  /*0b30*/  LDG.E R53, desc[UR6][R16.64] ;  /* 0x0000000610357981 */ /* 0x000ea2000c1e1900 */
[----:B------:R-:W2:Y:S03]  /*0b40*/  LDC.64 R50, c[0x0][0x428] ;  /* 0x00010a00ff327b82 */ /* 0x000ea60000000a00 */
[----:B------:R-:W3:Y:S04]  /*0b50*/  LDG.E R3, desc[UR6][R18.64] ;  /* 0x0000000612037981 */ /* 0x000ee8000c1e1900 */
[----:B------:R-:W4:Y:S04]  /*0b60*/  LDG.E R49, desc[UR6][R20.64] ;  /* 0x0000000614317981 */ /* 0x000f28000c1e1900 */
[----:B------:R-:W5:Y:S01]  /*0b70*/  LDG.E R0, desc[UR6][R14.64] ;  /* 0x000000060e007981 */ /* 0x000f62000c1e1900 */
[----:B--2---:R-:W-:-:S04]  /*0b80*/  IMAD.WIDE R52, R53, 0x4, R50 ;  /* 0x0000000435347825 */ /* 0x004fc800078e0232 */
[--C-:B---3--:R-:W-:Y:S02]  /*0b90*/  IMAD.WIDE R2, R3, 0x4, R50.reuse ;  /* 0x0000000403027825 */ /* 0x108fe400078e0232 */
[----:B------:R-:W5:Y:S02]  /*0ba0*/  LDG.E R53, desc[UR6][R52.64] ;  /* 0x0000000634357981 */ /* 0x000f64000c1e1900 */
[----:B----4-:R-:W-:Y:S02]  /*0bb0*/  IMAD.WIDE R50, R49, 0x4, R50 ;  /* 0x0000000431327825 */ /* 0x010fe400078e0232 */
[----:B------:R-:W2:Y:S04]  /*0bc0*/  LDG.E R3, desc[UR6][R2.64] ;  /* 0x0000000602037981 */ /* 0x000ea8000c1e1900 */
[----:B------:R-:W3:Y:S01]  /*0bd0*/  LDG.E R51, desc[UR6][R50.64] ;  /* 0x0000000632337981 */ /* 0x000ee2000c1e1900 */
[----:B-----5:R-:W-:-:S04]  /*0be0*/  FMUL R0, R0, R53 ;  /* 0x0000003500007220 */ /* 0x020fc80000400000 */
[----:B--2---:R-:W-:-:S04]  /*0bf0*/  FMUL R0, R0, R3 ;  /* 0x0000000300007220 */ /* 0x004fc80000400000 */
[----:B---3--:R-:W-:-:S05]  /*0c00*/  FMUL R49, R0, R51 ;  /* 0x0000003300317220 */ /* 0x008fca0000400000 */
[----:B------:R2:W-:Y:S02]  /*0c10*/  STG.E desc[UR6][R22.64], R49 ;  /* 0x0000003116007986 */ /* 0x0005e4000c101906 */
.L_x_6:
[C---:B------:R-:W-:Y:S01]  /*0c20*/  ISETP.GE.AND P0, PT, R47.reuse, R43, PT ;  /* 0x0000002b2f00720c */ /* 0x040fe20003f06270 */
[----:B------:R-:W-:Y:S05]  /*0c30*/  WARPSYNC.ALL ;  /* 0x0000000000007948 */ /* 0x000fea0003800000 */
[----:B------:R-:W-:Y:S01]  /*0c40*/  BAR.SYNC.DEFER_BLOCKING 0x0 ;  /* 0x0000000000007b1d */ /* 0x000fe20000010000 */
[----:B------:R-:W-:-:S05]  /*0c50*/  ISETP.GE.AND P1, PT, R47, R44, PT ;  /* 0x0000002c2f00720c */ /* 0x000fca0003f26270 */
[----:B------:R-:W-:Y:S04]  /*0c60*/  BSSY.RECONVERGENT B0, `(.L_x_7) ;  /* 0x0000009000007945 */ /* 0x000fe80003800200 */
[----:B------:R-:W-:Y:S05]  /*0c70*/  @P0 BRA `(.L_x_8) ;  /* 0x00000000001c0947 */ /* 0x000fea0003800000 */
[----:B012---:R-:W2:Y:S01]  /*0c80*/  LDG.E R49, desc[UR6][R24.64] ;  /* 0x0000000618317981 */ /* 0x007ea2000c1e1900 */
[----:B------:R-:W2:Y:S03]  /*0c90*/  LDC.64 R2, c[0x0][0x3d0] ;  /* 0x0000f400ff027b82 */ /* 0x000ea60000000a00 */
[----:B------:R-:W3:Y:S01]  /*0ca0*/  LDG.E R0, desc[UR6][R26.64] ;  /* 0x000000061a007981 */ /* 0x000ee2000c1e1900 */
[----:B--2---:R-:W-:-:S06]  /*0cb0*/  IMAD.WIDE R2, R49, 0x4, R2 ;  /* 0x0000000431027825 */ /* 0x004fcc00078e0202 */
[----:B------:R-:W3:Y:S02]  /*0cc0*/  LDG.E R3, desc[UR6][R2.64] ;  /* 0x0000000602037981 */ /* 0x000ee4000c1e1900 */
[----:B---3--:R-:W-:-:S05]  /*0cd0*/  FMUL R49, R0, R3 ;  /* 0x0000000300317220 */ /* 0x008fca0000400000 */
[----:B------:R3:W-:Y:S02]  /*0ce0*/  STG.E desc[UR6][R28.64], R49 ;  /* 0x000000311c007986 */ /* 0x0007e4000c101906 */
.L_x_8:
[----:B------:R-:W-:Y:S05]  /*0cf0*/  BSYNC.RECONVERGENT B0 ;  /* 0x0000000000007941 */ /* 0x000fea0003800200 */
.L_x_7:
[----:B------:R-:W-:Y:S06]  /*0d00*/  BAR.SYNC.DEFER_BLOCKING 0x0 ;  /* 0x0000000000007b1d */ /* 0x000fec0000010000 */
[----:B------:R-:W-:Y:S04]  /*0d10*/  BSSY.RECONVERGENT B0, `(.L_x_9) ;  /* 0x0000009000007945 */ /* 0x000fe80003800200 */
[----:B------:R-:W-:Y:S05]  /*0d20*/  @P1 BRA `(.L_x_10) ;  /* 0x00000000001c1947 */ /* 0x000fea0003800000 */
[----:B0123--:R-:W2:Y:S01]  /*0d30*/  LDG.E R49, desc[UR6][R32.64] ;  /* 0x0000000620317981 */ /* 0x00fea2000c1e1900 */
[----:B------:R-:W2:Y:S03]  /*0d40*/  LDC.64 R2, c[0x0][0x3d0] ;  /* 0x0000f400ff027b82 */ /* 0x000ea60000000a00 */
[----:B------:R-:W3:Y:S01]  /*0d50*/  LDG.E R0, desc[UR6][R30.64] ;  /* 0x000000061e007981 */ /* 0x000ee2000c1e1900 */
[----:B--2---:R-:W-:-:S06]  /*0d60*/  IMAD.WIDE R2, R49, 0x4, R2 ;  /* 0x0000000431027825 */ /* 0x004fcc00078e0202 */
[----:B------:R-:W3:Y:S02]  /*0d70*/  LDG.E R3, desc[UR6][R2.64] ;  /* 0x0000000602037981 */ /* 0x000ee4000c1e1900 */
[----:B---3--:R-:W-:-:S05]  /*0d80*/  FMUL R49, R0, R3 ;  /* 0x0000000300317220 */ /* 0x008fca0000400000 */
[----:B------:R4:W-:Y:S02]  /*0d90*/  STG.E desc[UR6][R34.64], R49 ;  /* 0x0000003122007986 */ /* 0x0009e4000c101906 */
.L_x_10:
[----:B------:R-:W-:Y:S05]  /*0da0*/  BSYNC.RECONVERGENT B0 ;  /* 0x0000000000007941 */ /* 0x000fea0003800200 */
.L_x_9:
[----:B------:R-:W-:Y:S01]  /*0db0*/  BAR.SYNC.DEFER_BLOCKING 0x0 ;  /* 0x0000000000007b1d */ /* 0x000fe20000010000 */
[----:B------:R-:W-:-:S05]  /*0dc0*/  ISETP.GE.AND P0, PT, R47, R42, PT ;  /* 0x0000002a2f00720c */ /* 0x000fca0003f06270 */
[----:B------:R-:W-:Y:S08]  /*0dd0*/  BSSY.RECONVERGENT B0, `(.L_x_11) ;  /* 0x0000027000007945 */ /* 0x000ff00003800200 */
[----:B------:R-:W-:Y:S05]  /*0de0*/  @P0 BRA `(.L_x_12) ;  /* 0x0000000000940947 */ /* 0x000fea0003800000 */
[----:B------:R-:W-:-:S13]  /*0df0*/  ISETP.GE.AND P1, PT, R47, 0x1, PT ;  /* 0x000000012f00780c */ /* 0x000fda0003f26270 */
[----:B------:R-:W5:Y:S04]  /*0e00*/  @P1 LDG.E R2, desc[UR6][R6.64] ;  /* 0x0000000606021981 */ /* 0x000f68000c1e1900 */
[----:B------:R5:W-:Y:S04]  /*0e10*/  STG.E desc[UR6][R36.64], RZ ;  /* 0x000000ff24007986 */ /* 0x000be8000c101906 */
[----:B------:R-:W5:Y:S01]  /*0e20*/  LDG.E R0, desc[UR6][R4.64] ;  /* 0x0000000604007981 */ /* 0x000f62000c1e1900 */
[----:B01234-:R-:W-:Y:S01]  /*0e30*/  HFMA2 R49, -RZ, RZ, 0, 0 ;  /* 0x00000000ff317431 */ /* 0x01ffe200000001ff */
[----:B------:R-:W-:Y:S01]  /*0e40*/  BSSY.RECONVERGENT B1, `(.L_x_13) ;  /* 0x000000e000017945 */ /* 0x000fe20003800200 */
[----:B-----5:R-:W-:-:S04]  /*0e50*/  @P1 IADD3 R49, PT, PT, R2, 0x1, RZ ;  /* 0x0000000102311810 */ /* 0x020fc80007ffe0ff */
[----:B------:R-:W-:-:S13]  /*0e60*/  ISETP.GT.AND P3, PT, R49, R0, PT ;  /* 0x000000003100720c */ /* 0x000fda0003f64270 */
[----:B------:R-:W-:Y:S05]  /*0e70*/  @P3 BRA `(.L_x_14) ;  /* 0x0000000000283947 */ /* 0x000fea0003800000 */
[----:B------:R-:W-:-:S07]  /*0e80*/  IMAD.MOV.U32 R51, RZ, RZ, RZ ;  /* 0x000000ffff337224 */ /* 0x000fce00078e00ff */
.L_x_15:
[----:B------:R-:W0:Y:S02]  /*0e90*/  LDC.64 R2, c[0x0][0x3d8] ;  /* 0x0000f600ff027b82 */ /* 0x000e240000000a00 */
[----:B0-----:R-:W-:-:S06]  /*0ea0*/  IMAD.WIDE R2, R49, 0x4, R2 ;  /* 0x0000000431027825 */ /* 0x001fcc00078e0202 */
[----:B------:R-:W2:Y:S02]  /*0eb0*/  LDG.E R2, desc[UR6][R2.64] ;  /* 0x0000000602027981 */ /* 0x000ea4000c1e1900 */
[----:B--2---:R-:W-:-:S05]  /*0ec0*/  FADD R51, R2, R51 ;  /* 0x0000003302337221 */ /* 0x004fca0000000000 */
[----:B------:R0:W-:Y:S04]  /*0ed0*/  STG.E desc[UR6][R36.64], R51 ;  /* 0x0000003324007986 */ /* 0x0001e8000c101906 */
[----:B------:R-:W2:Y:S02]  /*0ee0*/  LDG.E R0, desc[UR6][R4.64] ;  /* 0x0000000604007981 */ /* 0x000ea4000c1e1900 */
[C---:B--2---:R-:W-:Y:S02]  /*0ef0*/  ISETP.GE.AND P3, PT, R49.reuse, R0, PT ;  /* 0x000000003100720c */ /* 0x044fe40003f66270 */
[----:B------:R-:W-:-:S11]  /*0f00*/  IADD3 R49, PT, PT, R49, 0x1, RZ ;  /* 0x0000000131317810 */ /* 0x000fd60007ffe0ff */
[----:B0-----:R-:W-:Y:S05]  /*0f10*/  @!P3 BRA `(.L_x_15) ;  /* 0xfffffffc00dcb947 */ /* 0x001fea000383ffff */
.L_x_14:
[----:B------:R-:W-:Y:S05]  /*0f20*/  BSYNC.RECONVERGENT B1 ;  /* 0x0000000000017941 */ /* 0x000fea0003800200 */
.L_x_13:
[----:B------:R-:W2:Y:S04]  /*0f30*/  @P1 LDG.E R2, desc[UR6][R8.64] ;  /* 0x0000000608021981 */ /* 0x000ea8000c1e1900 */
[----:B------:R0:W-:Y:S04]  /*0f40*/  STG.E desc[UR6][R38.64], RZ ;  /* 0x000000ff26007986 */ /* 0x0001e8000c101906 */
[----:B------:R-:W3:Y:S01]  /*0f50*/  LDG.E R0, desc[UR6][R10.64] ;  /* 0x000000060a007981 */ /* 0x000ee2000c1e1900 */
[----:B------:R-:W-:Y:S01]  /*0f60*/  MOV R49, RZ ;  /* 0x000000ff00317202 */ /* 0x000fe20000000f00 */
[----:B--2---:R-:W-:-:S05]  /*0f70*/  @P1 VIADD R49, R2, 0x1 ;  /* 0x0000000102311836 */ /* 0x004fca0000000000 */
[----:B---3--:R-:W-:-:S13]  /*0f80*/  ISETP.GT.AND P1, PT, R49, R0, PT ;  /* 0x000000003100720c */ /* 0x008fda0003f24270 */
[----:B0-----:R-:W-:Y:S05]  /*0f90*/  @P1 BRA `(.L_x_12) ;  /* 0x0000000000281947 */ /* 0x001fea0003800000 */
[----:B------:R-:W-:-:S07]  /*0fa0*/  HFMA2 R51, -RZ, RZ, 0, 0 ;  /* 0x00000000ff337431 */ /* 0x000fce00000001ff */
.L_x_16:
        /* <DEDUP_REMOVED lines=9> */
.L_x_12:
[----:B------:R-:W-:Y:S05]  /*1040*/  BSYNC.RECONVERGENT B0 ;  /* 0x0000000000007941 */ /* 0x000fea0003800200 */
.L_x_11:
[----:B------:R-:W-:Y:S06]  /*1050*/  BAR.SYNC.DEFER_BLOCKING 0x0 ;  /* 0x0000000000007b1d */ /* 0x000fec0000010000 */
[----:B------:R-:W-:Y:S04]  /*1060*/  BSSY.RECONVERGENT B0, `(.L_x_17) ;  /* 0x0000041000007945 */ /* 0x000fe80003800200 */
[----:B------:R-:W-:Y:S05]  /*1070*/  @P0 BRA `(.L_x_18) ;  /* 0x0000000000fc0947 */ /* 0x000fea0003800000 */
[----:B------:R-:W5:Y:S01]  /*1080*/  LDG.E R3, desc[UR6][R40.64] ;  /* 0x0000000628037981 */ /* 0x000f62000c1e1900 */
[----:B------:R-:W-:Y:S01]  /*1090*/  BSSY.RELIABLE B1, `(.L_x_19) ;  /* 0x0000038000017945 */ /* 0x000fe20003800100 */
[----:B-----5:R-:W-:-:S13]  /*10a0*/  FSETP.GT.AND P0, PT, R3, RZ, PT ;  /* 0x000000ff0300720b */ /* 0x020fda0003f04000 */
[----:B------:R-:W-:Y:S05]  /*10b0*/  @!P0 BRA `(.L_x_20) ;  /* 0x0000000000d48947 */ /* 0x000fea0003800000 */
[----:B01234-:R-:W2:Y:S01]  /*10c0*/  LDG.E R49, desc[UR6][R34.64] ;  /* 0x0000000622317981 */ /* 0x01fea2000c1e1900 */
[----:B------:R-:W0:Y:S01]  /*10d0*/  MUFU.RCP R0, R3 ;  /* 0x0000000300007308 */ /* 0x000e220000001000 */
[----:B------:R-:W-:Y:S01]  /*10e0*/  BSSY.RECONVERGENT B2, `(.L_x_21) ;  /* 0x000000c000027945 */ /* 0x000fe20003800200 */
[----:B0-----:R-:W-:-:S04]  /*10f0*/  FFMA R51, -R3, R0, 1 ;  /* 0x3f80000003337423 */ /* 0x001fc80000000100 */
[----:B------:R-:W-:Y:S01]  /*1100*/  FFMA R51, R0, R51, R0 ;  /* 0x0000003300337223 */ /* 0x000fe20000000000 */
[----:B--2---:R-:W-:-:S04]  /*1110*/  FMUL R2, R49, R46 ;  /* 0x0000002e31027220 */ /* 0x004fc80000400000 */
[----:B------:R-:W0:Y:S01]  /*1120*/  FCHK P0, R2, R3 ;  /* 0x0000000302007302 */ /* 0x000e220000000000 */
[----:B------:R-:W-:-:S04]  /*1130*/  FFMA R0, R2, R51, RZ ;  /* 0x0000003302007223 */ /* 0x000fc800000000ff */
[----:B------:R-:W-:-:S04]  /*1140*/  FFMA R49, -R3, R0, R2 ;  /* 0x0000000003317223 */ /* 0x000fc80000000102 */
[----:B------:R-:W-:Y:S01]  /*1150*/  FFMA R0, R51, R49, R0 ;  /* 0x0000003133007223 */ /* 0x000fe20000000000 */
[----:B0-----:R-:W-:Y:S06]  /*1160*/  @!P0 BRA `(.L_x_22) ;  /* 0x00000000000c8947 */ /* 0x001fec0003800000 */
[----:B------:R-:W-:-:S07]  /*1170*/  MOV R50, 0x1190 ;  /* 0x0000119000327802 */ /* 0x000fce0000000f00 */
[----:B------:R-:W-:Y:S05]  /*1180*/  CALL.REL.NOINC `($__internal_1_$__cuda_sm3x_div_rn_noftz_f32_slowpath) ;  /* 0x0000000400b07944 */ /* 0x000fea0003c00000 */
[----:B------:R-:W-:-:S07]  /*1190*/  IMAD.MOV.U32 R0, RZ, RZ, R2 ;  /* 0x000000ffff007224 */ /* 0x000fce00078e0002 */
.L_x_22:
[----:B------:R-:W-:Y:S05]  /*11a0*/  BSYNC.RECONVERGENT B2 ;  /* 0x0000000000027941 */ /* 0x000fea0003800200 */
.L_x_21:
[----:B------:R-:W-:-:S13]  /*11b0*/  FSETP.GT.AND P0, PT, R0, 1, PT ;  /* 0x3f8000000000780b */ /* 0x000fda0003f04000 */
[----:B------:R-:W-:Y:S05]  /*11c0*/  @P0 BREAK.RELIABLE B1 ;  /* 0x0000000000010942 */ /* 0x000fea0003800100 */
[----:B------:R-:W-:Y:S05]  /*11d0*/  @!P0 BRA `(.L_x_20) ;  /* 0x00000000008c8947 */ /* 0x000fea0003800000 */
[----:B------:R-:W2:Y:S04]  /*11e0*/  LDG.E R49, desc[UR6][R38.64] ;  /* 0x0000000626317981 */ /* 0x000ea8000c1e1900 */
[----:B------:R-:W3:Y:S01]  /*11f0*/  LDG.E R0, desc[UR6][R36.64] ;  /* 0x0000000624007981 */ /* 0x000ee2000c1e1900 */
[----:B------:R-:W0:Y:S01]  /*1200*/  MUFU.RCP R2, R3 ;  /* 0x0000000300027308 */ /* 0x000e220000001000 */
[----:B------:R-:W-:Y:S01]  /*1210*/  BSSY.RECONVERGENT B2, `(.L_x_23) ;  /* 0x000000d000027945 */ /* 0x000fe20003800200 */
[----:B0-----:R-:W-:-:S04]  /*1220*/  FFMA R51, -R3, R2, 1 ;  /* 0x3f80000003337423 */ /* 0x001fc80000000102 */
[----:B------:R-:W-:Y:S01]  /*1230*/  FFMA R2, R2, R51, R2 ;  /* 0x0000003302027223 */ /* 0x000fe20000000002 */
[----:B--2---:R-:W-:-:S04]  /*1240*/  FMUL R52, R49, R46 ;  /* 0x0000002e31347220 */ /* 0x004fc80000400000 */
[----:B------:R-:W0:Y:S01]  /*1250*/  FCHK P0, R52, R3 ;  /* 0x0000000334007302 */ /* 0x000e220000000000 */
[----:B------:R-:W-:Y:S01]  /*1260*/  FFMA R49, R2, R52, RZ ;  /* 0x0000003402317223 */ /* 0x000fe200000000ff */
[----:B---3--:R-:W-:-:S03]  /*1270*/  FFMA R0, R0, R46, R3 ;  /* 0x0000002e00007223 */ /* 0x008fc60000000003 */
[----:B------:R-:W-:-:S04]  /*1280*/  FFMA R50, -R3, R49, R52 ;  /* 0x0000003103327223 */ /* 0x000fc80000000134 */
[----:B------:R-:W-:Y:S01]  /*1290*/  FFMA R2, R2, R50, R49 ;  /* 0x0000003202027223 */ /* 0x000fe20000000031 */
[----:B0-----:R-:W-:Y:S06]  /*12a0*/  @!P0 BRA `(.L_x_24) ;  /* 0x00000000000c8947 */ /* 0x001fec0003800000 */
[----:B------:R-:W-:Y:S02]  /*12b0*/  MOV R2, R52 ;  /* 0x0000003400027202 */ /* 0x000fe40000000f00 */
[----:B------:R-:W-:-:S07]  /*12c0*/  MOV R50, 0x12e0 ;  /* 0x000012e000327802 */ /* 0x000fce0000000f00 */
[----:B------:R-:W-:Y:S05]  /*12d0*/  CALL.REL.NOINC `($__internal_1_$__cuda_sm3x_div_rn_noftz_f32_slowpath) ;  /* 0x00000004005c7944 */ /* 0x000fea0003c00000 */
.L_x_24:
[----:B------:R-:W-:Y:S05]  /*12e0*/  BSYNC.RECONVERGENT B2 ;  /* 0x0000000000027941 */ /* 0x000fea0003800200 */
.L_x_23:
[----:B------:R-:W-:Y:S01]  /*12f0*/  FADD R51, R2, 1 ;  /* 0x3f80000002337421 */ /* 0x000fe20000000000 */
[----:B------:R-:W-:Y:S03]  /*1300*/  BSSY.RECONVERGENT B2, `(.L_x_25) ;  /* 0x000000e000027945 */ /* 0x000fe60003800200 */
[----:B------:R-:W0:Y:S08]  /*1310*/  MUFU.RCP R2, R51 ;  /* 0x0000003300027308 */ /* 0x000e300000001000 */
[----:B------:R-:W1:Y:S01]  /*1320*/  FCHK P0, R0, R51 ;  /* 0x0000003300007302 */ /* 0x000e620000000000 */
[----:B0-----:R-:W-:-:S04]  /*1330*/  FFMA R3, -R51, R2, 1 ;  /* 0x3f80000033037423 */ /* 0x001fc80000000102 */
[----:B------:R-:W-:-:S04]  /*1340*/  FFMA R3, R2, R3, R2 ;  /* 0x0000000302037223 */ /* 0x000fc80000000002 */
[----:B------:R-:W-:-:S04]  /*1350*/  FFMA R2, R0, R3, RZ ;  /* 0x0000000300027223 */ /* 0x000fc800000000ff */
[----:B------:R-:W-:-:S04]  /*1360*/  FFMA R49, -R51, R2, R0 ;  /* 0x0000000233317223 */ /* 0x000fc80000000100 */
[----:B------:R-:W-:Y:S01]  /*1370*/  FFMA R3, R3, R49, R2 ;  /* 0x0000003103037223 */ /* 0x000fe20000000002 */
[----:B-1----:R-:W-:Y:S06]  /*1380*/  @!P0 BRA `(.L_x_26) ;  /* 0x0000000000148947 */ /* 0x002fec0003800000 */
[----:B------:R-:W-:Y:S01]  /*1390*/  MOV R2, R0 ;  /* 0x0000000000027202 */ /* 0x000fe20000000f00 */
[----:B------:R-:W-:Y:S01]  /*13a0*/  IMAD.MOV.U32 R3, RZ, RZ, R51 ;  /* 0x000000ffff037224 */ /* 0x000fe200078e0033 */
[----:B------:R-:W-:-:S07]  /*13b0*/  MOV R50, 0x13d0 ;  /* 0x000013d000327802 */ /* 0x000fce0000000f00 */
[----:B------:R-:W-:Y:S05]  /*13c0*/  CALL.REL.NOINC `($__internal_1_$__cuda_sm3x_div_rn_noftz_f32_slowpath) ;  /* 0x0000000400207944 */ /* 0x000fea0003c00000 */
[----:B------:R-:W-:-:S07]  /*13d0*/  MOV R3, R2 ;  /* 0x0000000200037202 */ /* 0x000fce0000000f00 */
.L_x_26:
[----:B------:R-:W-:Y:S05]  /*13e0*/  BSYNC.RECONVERGENT B2 ;  /* 0x0000000000027941 */ /* 0x000fea0003800200 */
.L_x_25:
[----:B------:R0:W-:Y:S01]  /*13f0*/  STG.E desc[UR6][R40.64], R3 ;  /* 0x0000000328007986 */ /* 0x0001e2000c101906 */
[----:B------:R-:W-:Y:S05]  /*1400*/  BRA `(.L_x_18) ;  /* 0x0000000000187947 */ /* 0x000fea0003800000 */
.L_x_20:
[----:B------:R-:W-:Y:S05]  /*1410*/  BSYNC.RELIABLE B1 ;  /* 0x0000000000017941 */ /* 0x000fea0003800100 */
.L_x_19:
[----:B------:R-:W5:Y:S04]  /*1420*/  LDG.E R0, desc[UR6][R36.64] ;  /* 0x0000000624007981 */ /* 0x000f68000c1e1900 */
[----:B01234-:R-:W5:Y:S02]  /*1430*/  LDG.E R49, desc[UR6][R38.64] ;  /* 0x0000000626317981 */ /* 0x01ff64000c1e1900 */
[----:B-----5:R-:W-:-:S04]  /*1440*/  FADD R0, R0, -R49 ;  /* 0x8000003100007221 */ /* 0x020fc80000000000 */
[----:B------:R-:W-:-:S05]  /*1450*/  FFMA R3, R0, R46, R3 ;  /* 0x0000002e00037223 */ /* 0x000fca0000000003 */
[----:B------:R0:W-:Y:S02]  /*1460*/  STG.E desc[UR6][R40.64], R3 ;  /* 0x0000000328007986 */ /* 0x0001e4000c101906 */
.L_x_18:
[----:B------:R-:W-:Y:S05]  /*1470*/  BSYNC.RECONVERGENT B0 ;  /* 0x0000000000007941 */ /* 0x000fea0003800200 */
.L_x_17:
[----:B------:R-:W-:Y:S05]  /*1480*/  WARPSYNC.ALL ;  /* 0x0000000000007948 */ /* 0x000fea0003800000 */
[----:B------:R-:W-:Y:S01]  /*1490*/  BAR.SYNC.DEFER_BLOCKING 0x0 ;  /* 0x0000000000007b1d */ /* 0x000fe20000010000 */
[----:B------:R-:W-:-:S04]  /*14a0*/  FADD R48, R48, R46 ;  /* 0x0000002e30307221 */ /* 0x000fc80000000000 */
[C---:B------:R-:W-:Y:S01]  /*14b0*/  FMUL R46, R48.reuse, 0.10000000149011611938 ;  /* 0x3dcccccd302e7820 */ /* 0x040fe20000400000 */
[----:B------:R-:W-:-:S04]  /*14c0*/  FSETP.NEU.AND P0, PT, R48, RZ, PT ;  /* 0x000000ff3000720b */ /* 0x000fc80003f0d000 */
[----:B------:R-:W-:Y:S01]  /*14d0*/  FSEL R46, R46, 9.999999682655225389e-21, P0 ;  /* 0x1e3ce5082e2e7808 */ /* 0x000fe20000000000 */
[----:B------:R-:W-:Y:S08]  /*14e0*/  BRA.U UP0, `(.L_x_27) ;  /* 0xfffffff500007547 */ /* 0x000ff0000b83ffff */
[----:B------:R-:W-:Y:S05]  /*14f0*/  EXIT ;  /* 0x000000000000794d */ /* 0x000fea0003800000 */
        .weak           $__internal_0_$__cuda_sm20_rcp_rn_f32_slowpath
        .type           $__internal_0_$__cuda_sm20_rcp_rn_f32_slowpath,@function
        .size           $__internal_0_$__cuda_sm20_rcp_rn_f32_slowpath,($__internal_1_$__cuda_sm3x_div_rn_noftz_f32_slowpath - $__internal_0_$__cuda_sm20_rcp_rn_f32_slowpath)
$__internal_0_$__cuda_sm20_rcp_rn_f32_slowpath:
[----:B------:R-:W-:-:S04]  /*1500*/  SHF.L.U32 R6, R0, 0x1, RZ ;  /* 0x0000000100067819 */ /* 0x000fc800000006ff */
[----:B------:R-:W-:-:S04]  /*1510*/  SHF.R.U32.HI R12, RZ, 0x18, R6 ;  /* 0x00000018ff0c7819 */ /* 0x000fc80000011606 */
[----:B------:R-:W-:-:S13]  /*1520*/  ISETP.NE.U32.AND P0, PT, R12, RZ, PT ;  /* 0x000000ff0c00720c */ /* 0x000fda0003f05070 */
[----:B------:R-:W-:Y:S05]  /*1530*/  @P0 BRA `(.L_x_28) ;  /* 0x00000000002c0947 */ /* 0x000fea0003800000 */
[----:B------:R-:W-:-:S05]  /*1540*/  IMAD.SHL.U32 R6, R0, 0x2, RZ ;  /* 0x0000000200067824 */ /* 0x000fca00078e00ff */
[----:B------:R-:W-:-:S13]  /*1550*/  ISETP.NE.AND P0, PT, R6, RZ, PT ;  /* 0x000000ff0600720c */ /* 0x000fda0003f05270 */
[----:B------:R2:W3:Y:S01]  /*1560*/  @!P0 MUFU.RCP R6, R0 ;  /* 0x0000000000068308 */ /* 0x0004e20000001000 */
[----:B------:R-:W-:Y:S05]  /*1570*/  @!P0 BRA `(.L_x_29) ;  /* 0x0000000000a48947 */ /* 0x000fea0003800000 */
[----:B------:R-:W-:-:S04]  /*1580*/  FFMA R7, R0, 1.84467440737095516160e+19, RZ ;  /* 0x5f80000000077823 */ /* 0x000fc800000000ff */
[----:B--2---:R-:W3:Y:S02]  /*1590*/  MUFU.RCP R0, R7 ;  /* 0x0000000700007308 */ /* 0x004ee40000001000 */
[----:B---3--:R-:W-:-:S04]  /*15a0*/  FFMA R6, R7, R0, -1 ;  /* 0xbf80000007067423 */ /* 0x008fc80000000000 */
[----:B------:R-:W-:-:S04]  /*15b0*/  FADD.FTZ R9, -R6, -RZ ;  /* 0x800000ff06097221 */ /* 0x000fc80000010100 */
[----:B------:R-:W-:-:S04]  /*15c0*/  FFMA R0, R0, R9, R0 ;  /* 0x0000000900007223 */ /* 0x000fc80000000000 */
[----:B------:R-:W-:Y:S01]  /*15d0*/  FFMA R6, R0, 1.84467440737095516160e+19, RZ ;  /* 0x5f80000000067823 */ /* 0x000fe200000000ff */
[----:B------:R-:W-:Y:S06]  /*15e0*/  BRA `(.L_x_29) ;  /* 0x0000000000887947 */ /* 0x000fec0003800000 */
.L_x_28:
[----:B------:R-:W-:-:S04]  /*15f0*/  IADD3 R13, PT, PT, R12, -0xfd, RZ ;  /* 0xffffff030c0d7810 */ /* 0x000fc80007ffe0ff */
[----:B------:R-:W-:-:S13]  /*1600*/  ISETP.GT.U32.AND P0, PT, R13, 0x1, PT ;  /* 0x000000010d00780c */ /* 0x000fda0003f04070 */
[----:B------:R-:W-:Y:S05]  /*1610*/  @P0 BRA `(.L_x_30) ;  /* 0x0000000000780947 */ /* 0x000fea0003800000 */
[----:B------:R-:W-:Y:S01]  /*1620*/  LOP3.LUT R6, R0, 0x7fffff, RZ, 0xc0, !PT ;  /* 0x007fffff00067812 */ /* 0x000fe200078ec0ff */
[----:B------:R-:W-:-:S03]  /*1630*/  HFMA2 R10, -RZ, RZ, 0, 1.78813934326171875e-07 ;  /* 0x00000003ff0a7431 */ /* 0x000fc600000001ff */
[----:B------:R-:W-:-:S04]  /*1640*/  LOP3.LUT R6, R6, 0x3f800000, RZ, 0xfc, !PT ;  /* 0x3f80000006067812 */ /* 0x000fc800078efcff */
[----:B------:R-:W0:Y:S01]  /*1650*/  MUFU.RCP R7, R6 ;  /* 0x0000000600077308 */ /* 0x000e220000001000 */
[----:B------:R-:W-:Y:S01]  /*1660*/  SHF.L.U32 R10, R10, R13, RZ ;  /* 0x0000000d0a0a7219 */ /* 0x000fe200000006ff */
[----:B0-----:R-:W-:-:S04]  /*1670*/  FFMA R8, R6, R7, -1 ;  /* 0xbf80000006087423 */ /* 0x001fc80000000007 */
[----:B------:R-:W-:-:S04]  /*1680*/  FADD.FTZ R8, -R8, -RZ ;  /* 0x800000ff08087221 */ /* 0x000fc80000010100 */
[CCC-:B------:R-:W-:Y:S01]  /*1690*/  FFMA.RM R9, R7.reuse, R8.reuse, R7.reuse ;  /* 0x0000000807097223 */ /* 0x1c0fe20000004007 */
[----:B------:R-:W-:-:S04]  /*16a0*/  FFMA.RP R8, R7, R8, R7 ;  /* 0x0000000807087223 */ /* 0x000fc80000008007 */
[C---:B------:R-:W-:Y:S02]  /*16b0*/  LOP3.LUT R7, R9.reuse, 0x7fffff, RZ, 0xc0, !PT ;  /* 0x007fffff09077812 */ /* 0x040fe400078ec0ff */
[----:B------:R-:W-:Y:S02]  /*16c0*/  FSETP.NEU.FTZ.AND P0, PT, R9, R8, PT ;  /* 0x000000080900720b */ /* 0x000fe40003f1d000 */
[----:B------:R-:W-:Y:S02]  /*16d0*/  LOP3.LUT R7, R7, 0x800000, RZ, 0xfc, !PT ;  /* 0x0080000007077812 */ /* 0x000fe400078efcff */
[----:B------:R-:W-:Y:S02]  /*16e0*/  SEL R8, RZ, 0xffffffff, !P0 ;  /* 0xffffffffff087807 */ /* 0x000fe40004000000 */
[----:B------:R-:W-:Y:S02]  /*16f0*/  LOP3.LUT R10, R10, R7, RZ, 0xc0, !PT ;  /* 0x000000070a0a7212 */ /* 0x000fe400078ec0ff */
[----:B------:R-:W-:-:S02]  /*1700*/  IADD3 R8, PT, PT, -R8, RZ, RZ ;  /* 0x000000ff08087210 */ /* 0x000fc40007ffe1ff */
[-C--:B------:R-:W-:Y:S02]  /*1710*/  SHF.R.U32.HI R10, RZ, R13.reuse, R10 ;  /* 0x0000000dff0a7219 */ /* 0x080fe4000001160a */
[----:B------:R-:W-:Y:S02]  /*1720*/  LOP3.LUT P1, RZ, R8, R13, R7, 0xf8, !PT ;  /* 0x0000000d08ff7212 */ /* 0x000fe4000782f807 */
[C---:B------:R-:W-:Y:S02]  /*1730*/  LOP3.LUT P0, RZ, R10.reuse, 0x1, RZ, 0xc0, !PT ;  /* 0x000000010aff7812 */ /* 0x040fe4000780c0ff */
[----:B------:R-:W-:-:S04]  /*1740*/  LOP3.LUT P3, RZ, R10, 0x2, RZ, 0xc0, !PT ;  /* 0x000000020aff7812 */ /* 0x000fc8000786c0ff */
[----:B------:R-:W-:Y:S02]  /*1750*/  PLOP3.LUT P0, PT, P0, P1, P3, 0xe0, 0x0 ;  /* 0x000000000000781c */ /* 0x000fe40000703c30 */
[----:B------:R-:W-:Y:S02]  /*1760*/  LOP3.LUT P1, RZ, R0, 0x7fffff, RZ, 0xc0, !PT ;  /* 0x007fffff00ff7812 */ /* 0x000fe4000782c0ff */
[----:B------:R-:W-:-:S05]  /*1770*/  SEL R6, RZ, 0x1, !P0 ;  /* 0x00000001ff067807 */ /* 0x000fca0004000000 */
[----:B------:R-:W-:-:S05]  /*1780*/  IMAD.MOV R6, RZ, RZ, -R6 ;  /* 0x000000ffff067224 */ /* 0x000fca00078e0a06 */
[----:B------:R-:W-:Y:S02]  /*1790*/  ISETP.GE.AND P0, PT, R6, RZ, PT ;  /* 0x000000ff0600720c */ /* 0x000fe40003f06270 */
[----:B------:R-:W-:-:S04]  /*17a0*/  IADD3 R6, PT, PT, R12, -0xfc, RZ ;  /* 0xffffff040c067810 */ /* 0x000fc80007ffe0ff */
[----:B------:R-:W-:-:S07]  /*17b0*/  SHF.R.U32.HI R7, RZ, R6, R7 ;  /* 0x00000006ff077219 */ /* 0x000fce0000011607 */
[----:B------:R-:W-:-:S04]  /*17c0*/  @!P0 IADD3 R7, PT, PT, R7, 0x1, RZ ;  /* 0x0000000107078810 */ /* 0x000fc80007ffe0ff */
[----:B------:R-:W-:-:S04]  /*17d0*/  @!P1 SHF.L.U32 R7, R7, 0x1, RZ ;  /* 0x0000000107079819 */ /* 0x000fc800000006ff */
[----:B------:R-:W-:Y:S01]  /*17e0*/  LOP3.LUT R6, R7, 0x80000000, R0, 0xf8, !PT ;  /* 0x8000000007067812 */ /* 0x000fe200078ef800 */
[----:B------:R-:W-:Y:S06]  /*17f0*/  BRA `(.L_x_29) ;  /* 0x0000000000047947 */ /* 0x000fec0003800000 */
.L_x_30:
[----:B------:R0:W1:Y:S02]  /*1800*/  MUFU.RCP R6, R0 ;  /* 0x0000000000067308 */ /* 0x0000640000001000 */
.L_x_29:
[----:B0123--:R-:W-:Y:S01]  /*1810*/  IMAD.MOV.U32 R0, RZ, RZ, R6 ;  /* 0x000000ffff007224 */ /* 0x00ffe200078e0006 */
[----:B------:R-:W-:Y:S02]  /*1820*/  MOV R6, R11 ;  /* 0x0000000b00067202 */ /* 0x000fe40000000f00 */
[----:B------:R-:W-:-:S04]  /*1830*/  MOV R7, 0x0 ;  /* 0x0000000000077802 */ /* 0x000fc80000000f00 */
[----:B------:R-:W-:Y:S05]  /*1840*/  RET.REL.NODEC R6 `(_Z16integrateNetworkPfS_S_S_S_S_S_S_S_S_S_S_S_S_S_S_S_PiS0_S0_S0_S_S_S0_S0_S0_S_S0_S0_S0_S0_) ;  /* 0xffffffe406ec7950 */ /* 0x000fea0003c3ffff */
        .weak           $__internal_1_$__cuda_sm3x_div_rn_noftz_f32_slowpath
        .type           $__internal_1_$__cuda_sm3x_div_rn_noftz_f32_slowpath,@function
        .size           $__internal_1_$__cuda_sm3x_div_rn_noftz_f32_slowpath,(.L_x_48 - $__internal_1_$__cuda_sm3x_div_rn_noftz_f32_slowpath)
$__internal_1_$__cuda_sm3x_div_rn_noftz_f32_slowpath:
[----:B------:R-:W-:Y:S01]  /*1850*/  SHF.R.U32.HI R49, RZ, 0x17, R3 ;  /* 0x00000017ff317819 */ /* 0x000fe20000011603 */
[----:B------:R-:W-:Y:S01]  /*1860*/  BSSY.RECONVERGENT B3, `(.L_x_31) ;  /* 0x0000063000037945 */ /* 0x000fe20003800200 */
[----:B------:R-:W-:Y:S02]  /*1870*/  SHF.R.U32.HI R51, RZ, 0x17, R2 ;  /* 0x00000017ff337819 */ /* 0x000fe40000011602 */
[----:B------:R-:W-:Y:S02]  /*1880*/  LOP3.LUT R49, R49, 0xff, RZ, 0xc0, !PT ;  /* 0x000000ff31317812 */ /* 0x000fe400078ec0ff */
[----:B------:R-:W-:Y:S02]  /*1890*/  LOP3.LUT R54, R51, 0xff, RZ, 0xc0, !PT ;  /* 0x000000ff33367812 */ /* 0x000fe400078ec0ff */
[----:B------:R-:W-:Y:S02]  /*18a0*/  IADD3 R55, PT, PT, R49, -0x1, RZ ;  /* 0xffffffff31377810 */ /* 0x000fe40007ffe0ff */
[----:B------:R-:W-:Y:S01]  /*18b0*/  MOV R53, R3 ;  /* 0x0000000300357202 */ /* 0x000fe20000000f00 */
[----:B------:R-:W-:Y:S01]  /*18c0*/  VIADD R52, R54, 0xffffffff ;  /* 0xffffffff36347836 */ /* 0x000fe20000000000 */
[----:B------:R-:W-:-:S04]  /*18d0*/  ISETP.GT.U32.AND P0, PT, R55, 0xfd, PT ;  /* 0x000000fd3700780c */ /* 0x000fc80003f04070 */
[----:B------:R-:W-:-:S13]  /*18e0*/  ISETP.GT.U32.OR P0, PT, R52, 0xfd, P0 ;  /* 0x000000fd3400780c */ /* 0x000fda0000704470 */
[----:B------:R-:W-:Y:S01]  /*18f0*/  @!P0 MOV R51, RZ ;  /* 0x000000ff00338202 */ /* 0x000fe20000000f00 */
[----:B------:R-:W-:Y:S06]  /*1900*/  @!P0 BRA `(.L_x_32) ;  /* 0x00000000005c8947 */ /* 0x000fec0003800000 */
[----:B------:R-:W-:Y:S02]  /*1910*/  FSETP.GTU.FTZ.AND P0, PT, |R2|, +INF , PT ;  /* 0x7f8000000200780b */ /* 0x000fe40003f1c200 */
[----:B------:R-:W-:-:S04]  /*1920*/  FSETP.GTU.FTZ.AND P1, PT, |R3|, +INF , PT ;  /* 0x7f8000000300780b */ /* 0x000fc80003f3c200 */
[----:B------:R-:W-:-:S13]  /*1930*/  PLOP3.LUT P0, PT, P0, P1, PT, 0xf8, 0x8f ;  /* 0x00000000008f781c */ /* 0x000fda0000703f70 */
[----:B------:R-:W-:Y:S05]  /*1940*/  @P0 BRA `(.L_x_33) ;  /* 0x00000004004c0947 */ /* 0x000fea0003800000 */
[----:B------:R-:W-:-:S13]  /*1950*/  LOP3.LUT P0, RZ, R53, 0x7fffffff, R2, 0xc8, !PT ;  /* 0x7fffffff35ff7812 */ /* 0x000fda000780c802 */
[----:B------:R-:W-:Y:S05]  /*1960*/  @!P0 BRA `(.L_x_34) ;  /* 0x00000004003c8947 */ /* 0x000fea0003800000 */
[C---:B------:R-:W-:Y:S02]  /*1970*/  FSETP.NEU.FTZ.AND P3, PT, |R2|.reuse, +INF , PT ;  /* 0x7f8000000200780b */ /* 0x040fe40003f7d200 */
[----:B------:R-:W-:Y:S02]  /*1980*/  FSETP.NEU.FTZ.AND P1, PT, |R3|, +INF , PT ;  /* 0x7f8000000300780b */ /* 0x000fe40003f3d200 */
[----:B------:R-:W-:-:S11]  /*1990*/  FSETP.NEU.FTZ.AND P0, PT, |R2|, +INF , PT ;  /* 0x7f8000000200780b */ /* 0x000fd60003f1d200 */
[----:B------:R-:W-:Y:S05]  /*19a0*/  @!P1 BRA !P3, `(.L_x_34) ;  /* 0x00000004002c9947 */ /* 0x000fea0005800000 */
[----:B------:R-:W-:-:S04]  /*19b0*/  LOP3.LUT P3, RZ, R2, 0x7fffffff, RZ, 0xc0, !PT ;  /* 0x7fffffff02ff7812 */ /* 0x000fc8000786c0ff */
[----:B------:R-:W-:-:S13]  /*19c0*/  PLOP3.LUT P1, PT, P1, P3, PT, 0x2f, 0xf2 ;  /* 0x0000000000f2781c */ /* 0x000fda0000f26577 */
[----:B------:R-:W-:Y:S05]  /*19d0*/  @P1 BRA `(.L_x_35) ;  /* 0x0000000400181947 */ /* 0x000fea0003800000 */
[----:B------:R-:W-:-:S04]  /*19e0*/  LOP3.LUT P1, RZ, R53, 0x7fffffff, RZ, 0xc0, !PT ;  /* 0x7fffffff35ff7812 */ /* 0x000fc8000782c0ff */
[----:B------:R-:W-:-:S13]  /*19f0*/  PLOP3.LUT P0, PT, P0, P1, PT, 0x2f, 0xf2 ;  /* 0x0000000000f2781c */ /* 0x000fda0000702577 */
[----:B------:R-:W-:Y:S05]  /*1a00*/  @P0 BRA `(.L_x_36) ;  /* 0x0000000400000947 */ /* 0x000fea0003800000 */
[----:B------:R-:W-:Y:S02]  /*1a10*/  ISETP.GE.AND P0, PT, R52, RZ, PT ;  /* 0x000000ff3400720c */ /* 0x000fe40003f06270 */
[----:B------:R-:W-:-:S11]  /*1a20*/  ISETP.GE.AND P1, PT, R55, RZ, PT ;  /* 0x000000ff3700720c */ /* 0x000fd60003f26270 */
[----:B------:R-:W-:Y:S01]  /*1a30*/  @P0 MOV R51, RZ ;  /* 0x000000ff00330202 */ /* 0x000fe20000000f00 */
[----:B------:R-:W-:Y:S02]  /*1a40*/  @!P0 IMAD.MOV.U32 R51, RZ, RZ, -0x40 ;  /* 0xffffffc0ff338424 */ /* 0x000fe400078e00ff */
[----:B------:R-:W-:Y:S01]  /*1a50*/  @!P0 FFMA R2, R2, 1.84467440737095516160e+19, RZ ;  /* 0x5f80000002028823 */ /* 0x000fe200000000ff */
[----:B------:R-:W-:Y:S02]  /*1a60*/  @!P1 FFMA R53, R3, 1.84467440737095516160e+19, RZ ;  /* 0x5f80000003359823 */ /* 0x000fe400000000ff */
[----:B------:R-:W-:-:S07]  /*1a70*/  @!P1 IADD3 R51, PT, PT, R51, 0x40, RZ ;  /* 0x0000004033339810 */ /* 0x000fce0007ffe0ff */
.L_x_32:
[----:B------:R-:W-:Y:S01]  /*1a80*/  LEA R52, R49, 0xc0800000, 0x17 ;  /* 0xc080000031347811 */ /* 0x000fe200078eb8ff */
[----:B------:R-:W-:Y:S03]  /*1a90*/  BSSY.RECONVERGENT B4, `(.L_x_37) ;  /* 0x0000036000047945 */ /* 0x000fe60003800200 */
[----:B------:R-:W-:Y:S02]  /*1aa0*/  IADD3 R56, PT, PT, -R52, R53, RZ ;  /* 0x0000003534387210 */ /* 0x000fe40007ffe1ff */
[----:B------:R-:W-:Y:S02]  /*1ab0*/  IADD3 R52, PT, PT, R54, -0x7f, RZ ;  /* 0xffffff8136347810 */ /* 0x000fe40007ffe0ff */
[----:B------:R-:W0:Y:S01]  /*1ac0*/  MUFU.RCP R53, R56 ;  /* 0x0000003800357308 */ /* 0x000e220000001000 */
[----:B------:R-:W-:Y:S02]  /*1ad0*/  FADD.FTZ R55, -R56, -RZ ;  /* 0x800000ff38377221 */ /* 0x000fe40000010100 */
[C---:B------:R-:W-:Y:S01]  /*1ae0*/  IMAD R2, R52.reuse, -0x800000, R2 ;  /* 0xff80000034027824 */ /* 0x040fe200078e0202 */
[----:B------:R-:W-:-:S05]  /*1af0*/  IADD3 R52, PT, PT, R52, 0x7f, -R49 ;  /* 0x0000007f34347810 */ /* 0x000fca0007ffe831 */
[----:B------:R-:W-:Y:S02]  /*1b00*/  IMAD.IADD R52, R52, 0x1, R51 ;  /* 0x0000000134347824 */ /* 0x000fe400078e0233 */
[----:B0-----:R-:W-:-:S04]  /*1b10*/  FFMA R54, R53, R55, 1 ;  /* 0x3f80000035367423 */ /* 0x001fc80000000037 */
[----:B------:R-:W-:-:S04]  /*1b20*/  FFMA R53, R53, R54, R53 ;  /* 0x0000003635357223 */ /* 0x000fc80000000035 */
[----:B------:R-:W-:-:S04]  /*1b30*/  FFMA R54, R2, R53, RZ ;  /* 0x0000003502367223 */ /* 0x000fc800000000ff */
[----:B------:R-:W-:-:S04]  /*1b40*/  FFMA R57, R55, R54, R2 ;  /* 0x0000003637397223 */ /* 0x000fc80000000002 */
[----:B------:R-:W-:-:S04]  /*1b50*/  FFMA R54, R53, R57, R54 ;  /* 0x0000003935367223 */ /* 0x000fc80000000036 */
[----:B------:R-:W-:-:S04]  /*1b60*/  FFMA R55, R55, R54, R2 ;  /* 0x0000003637377223 */ /* 0x000fc80000000002 */
[----:B------:R-:W-:-:S05]  /*1b70*/  FFMA R2, R53, R55, R54 ;  /* 0x0000003735027223 */ /* 0x000fca0000000036 */
[----:B------:R-:W-:-:S04]  /*1b80*/  SHF.R.U32.HI R49, RZ, 0x17, R2 ;  /* 0x00000017ff317819 */ /* 0x000fc80000011602 */
[----:B------:R-:W-:-:S04]  /*1b90*/  LOP3.LUT R49, R49, 0xff, RZ, 0xc0, !PT ;  /* 0x000000ff31317812 */ /* 0x000fc800078ec0ff */
[----:B------:R-:W-:-:S04]  /*1ba0*/  IADD3 R56, PT, PT, R49, R52, RZ ;  /* 0x0000003431387210 */ /* 0x000fc80007ffe0ff */
[----:B------:R-:W-:-:S04]  /*1bb0*/  IADD3 R49, PT, PT, R56, -0x1, RZ ;  /* 0xffffffff38317810 */ /* 0x000fc80007ffe0ff */
[----:B------:R-:W-:-:S13]  /*1bc0*/  ISETP.GE.U32.AND P0, PT, R49, 0xfe, PT ;  /* 0x000000fe3100780c */ /* 0x000fda0003f06070 */
[----:B------:R-:W-:Y:S05]  /*1bd0*/  @!P0 BRA `(.L_x_38) ;  /* 0x0000000000808947 */ /* 0x000fea0003800000 */
[----:B------:R-:W-:-:S13]  /*1be0*/  ISETP.GT.AND P0, PT, R56, 0xfe, PT ;  /* 0x000000fe3800780c */ /* 0x000fda0003f04270 */
[----:B------:R-:W-:Y:S05]  /*1bf0*/  @P0 BRA `(.L_x_39) ;  /* 0x00000000006c0947 */ /* 0x000fea0003800000 */
[----:B------:R-:W-:-:S13]  /*1c00*/  ISETP.GE.AND P0, PT, R56, 0x1, PT ;  /* 0x000000013800780c */ /* 0x000fda0003f06270 */
[----:B------:R-:W-:Y:S05]  /*1c10*/  @P0 BRA `(.L_x_40) ;  /* 0x0000000000740947 */ /* 0x000fea0003800000 */
[----:B------:R-:W-:Y:S02]  /*1c20*/  ISETP.GE.AND P0, PT, R56, -0x18, PT ;  /* 0xffffffe83800780c */ /* 0x000fe40003f06270 */
[----:B------:R-:W-:-:S11]  /*1c30*/  LOP3.LUT R2, R2, 0x80000000, RZ, 0xc0, !PT ;  /* 0x8000000002027812 */ /* 0x000fd600078ec0ff */
[----:B------:R-:W-:Y:S05]  /*1c40*/  @!P0 BRA `(.L_x_40) ;  /* 0x0000000000688947 */ /* 0x000fea0003800000 */
[-CC-:B------:R-:W-:Y:S01]  /*1c50*/  FFMA.RZ R49, R53, R55.reuse, R54.reuse ;  /* 0x0000003735317223 */ /* 0x180fe2000000c036 */
[C---:B------:R-:W-:Y:S02]  /*1c60*/  IADD3 R52, PT, PT, R56.reuse, 0x20, RZ ;  /* 0x0000002038347810 */ /* 0x040fe40007ffe0ff */
[C---:B------:R-:W-:Y:S02]  /*1c70*/  ISETP.NE.AND P3, PT, R56.reuse, RZ, PT ;  /* 0x000000ff3800720c */ /* 0x040fe40003f65270 */
[----:B------:R-:W-:Y:S01]  /*1c80*/  LOP3.LUT R51, R49, 0x7fffff, RZ, 0xc0, !PT ;  /* 0x007fffff31337812 */ /* 0x000fe200078ec0ff */
[CCC-:B------:R-:W-:Y:S01]  /*1c90*/  FFMA.RP R49, R53.reuse, R55.reuse, R54.reuse ;  /* 0x0000003735317223 */ /* 0x1c0fe20000008036 */
[----:B------:R-:W-:Y:S01]  /*1ca0*/  FFMA.RM R54, R53, R55, R54 ;  /* 0x0000003735367223 */ /* 0x000fe20000004036 */
[----:B------:R-:W-:Y:S01]  /*1cb0*/  IMAD.MOV R53, RZ, RZ, -R56 ;  /* 0x000000ffff357224 */ /* 0x000fe200078e0a38 */
[----:B------:R-:W-:Y:S02]  /*1cc0*/  LOP3.LUT R51, R51, 0x800000, RZ, 0xfc, !PT ;  /* 0x0080000033337812 */ /* 0x000fe400078efcff */
[----:B------:R-:W-:-:S02]  /*1cd0*/  ISETP.NE.AND P1, PT, R56, RZ, PT ;  /* 0x000000ff3800720c */ /* 0x000fc40003f25270 */
[----:B------:R-:W-:Y:S02]  /*1ce0*/  SHF.L.U32 R52, R51, R52, RZ ;  /* 0x0000003433347219 */ /* 0x000fe400000006ff */
[----:B------:R-:W-:Y:S02]  /*1cf0*/  FSETP.NEU.FTZ.AND P0, PT, R49, R54, PT ;  /* 0x000000363100720b */ /* 0x000fe40003f1d000 */
[----:B------:R-:W-:Y:S02]  /*1d00*/  SEL R54, R53, RZ, P3 ;  /* 0x000000ff35367207 */ /* 0x000fe40001800000 */
[----:B------:R-:W-:Y:S02]  /*1d10*/  ISETP.NE.AND P1, PT, R52, RZ, P1 ;  /* 0x000000ff3400720c */ /* 0x000fe40000f25270 */
[----:B------:R-:W-:Y:S02]  /*1d20*/  SHF.R.U32.HI R54, RZ, R54, R51 ;  /* 0x00000036ff367219 */ /* 0x000fe40000011633 */
[----:B------:R-:W-:-:S02]  /*1d30*/  PLOP3.LUT P0, PT, P0, P1, PT, 0xf8, 0x8f ;  /* 0x00000000008f781c */ /* 0x000fc40000703f70 */
[----:B------:R-:W-:Y:S02]  /*1d40*/  SHF.R.U32.HI R52, RZ, 0x1, R54 ;  /* 0x00000001ff347819 */ /* 0x000fe40000011636 */
[----:B------:R-:W-:-:S04]  /*1d50*/  SEL R49, RZ, 0x1, !P0 ;  /* 0x00000001ff317807 */ /* 0x000fc80004000000 */
[----:B------:R-:W-:-:S04]  /*1d60*/  LOP3.LUT R49, R49, 0x1, R52, 0xf8, !PT ;  /* 0x0000000131317812 */ /* 0x000fc800078ef834 */
[----:B------:R-:W-:-:S04]  /*1d70*/  LOP3.LUT R49, R49, R54, RZ, 0xc0, !PT ;  /* 0x0000003631317212 */ /* 0x000fc800078ec0ff */
[----:B------:R-:W-:-:S04]  /*1d80*/  IADD3 R49, PT, PT, R52, R49, RZ ;  /* 0x0000003134317210 */ /* 0x000fc80007ffe0ff */
[----:B------:R-:W-:Y:S01]  /*1d90*/  LOP3.LUT R2, R49, R2, RZ, 0xfc, !PT ;  /* 0x0000000231027212 */ /* 0x000fe200078efcff */
[----:B------:R-:W-:Y:S06]  /*1da0*/  BRA `(.L_x_40) ;  /* 0x0000000000107947 */ /* 0x000fec0003800000 */
.L_x_39:
[----:B------:R-:W-:-:S04]  /*1db0*/  LOP3.LUT R2, R2, 0x80000000, RZ, 0xc0, !PT ;  /* 0x8000000002027812 */ /* 0x000fc800078ec0ff */
[----:B------:R-:W-:Y:S01]  /*1dc0*/  LOP3.LUT R2, R2, 0x7f800000, RZ, 0xfc, !PT ;  /* 0x7f80000002027812 */ /* 0x000fe200078efcff */
[----:B------:R-:W-:Y:S06]  /*1dd0*/  BRA `(.L_x_40) ;  /* 0x0000000000047947 */ /* 0x000fec0003800000 */
.L_x_38:
[----:B------:R-:W-:-:S07]  /*1de0*/  LEA R2, R52, R2, 0x17 ;  /* 0x0000000234027211 */ /* 0x000fce00078eb8ff */
.L_x_40:
[----:B------:R-:W-:Y:S05]  /*1df0*/  BSYNC.RECONVERGENT B4 ;  /* 0x0000000000047941 */ /* 0x000fea0003800200 */
.L_x_37:
[----:B------:R-:W-:Y:S05]  /*1e00*/  BRA `(.L_x_41) ;  /* 0x0000000000207947 */ /* 0x000fea0003800000 */
.L_x_36:
[----:B------:R-:W-:-:S04]  /*1e10*/  LOP3.LUT R2, R53, 0x80000000, R2, 0x48, !PT ;  /* 0x8000000035027812 */ /* 0x000fc800078e4802 */
[----:B------:R-:W-:Y:S01]  /*1e20*/  LOP3.LUT R2, R2, 0x7f800000, RZ, 0xfc, !PT ;  /* 0x7f80000002027812 */ /* 0x000fe200078efcff */
[----:B------:R-:W-:Y:S06]  /*1e30*/  BRA `(.L_x_41) ;  /* 0x0000000000147947 */ /* 0x000fec0003800000 */
.L_x_35:
[----:B------:R-:W-:Y:S01]  /*1e40*/  LOP3.LUT R2, R53, 0x80000000, R2, 0x48, !PT ;  /* 0x8000000035027812 */ /* 0x000fe200078e4802 */
[----:B------:R-:W-:Y:S06]  /*1e50*/  BRA `(.L_x_41) ;  /* 0x00000000000c7947 */ /* 0x000fec0003800000 */
.L_x_34:
[----:B------:R-:W0:Y:S01]  /*1e60*/  MUFU.RSQ R2, -QNAN ;  /* 0xffc0000000027908 */ /* 0x000e220000001400 */
[----:B------:R-:W-:Y:S05]  /*1e70*/  BRA `(.L_x_41) ;  /* 0x0000000000047947 */ /* 0x000fea0003800000 */
.L_x_33:
[----:B------:R-:W-:-:S07]  /*1e80*/  FADD.FTZ R2, R2, R3 ;  /* 0x0000000302027221 */ /* 0x000fce0000010000 */
.L_x_41:
[----:B------:R-:W-:Y:S05]  /*1e90*/  BSYNC.RECONVERGENT B3 ;  /* 0x0000000000037941 */ /* 0x000fea0003800200 */
.L_x_31:
[----:B------:R-:W-:-:S04]  /*1ea0*/  HFMA2 R51, -RZ, RZ, 0, 0 ;  /* 0x00000000ff337431 */ /* 0x000fc800000001ff */
[----:B0-----:R-:W-:Y:S05]  /*1eb0*/  RET.REL.NODEC R50 `(_Z16integrateNetworkPfS_S_S_S_S_S_S_S_S_S_S_S_S_S_S_S_PiS0_S0_S0_S_S_S0_S0_S0_S_S0_S0_S0_S0_) ;  /* 0xffffffe032507950 */ /* 0x001fea0003c3ffff */
.L_x_42:
[----:B------:R-:W-:-:S00]  /*1ec0*/  BRA `(.L_x_42) ;  /* 0xfffffffc00fc7947 */ /* 0x000fc0000383ffff */
[----:B------:R-:W-:-:S00]  /*1ed0*/  NOP ;  /* 0x0000000000007918 */ /* 0x000fc00000000000 */
        /* <DEDUP_REMOVED lines=10> */
.L_x_48:


//--------------------- .nv.shared.reserved.0     --------------------------
	.section	.nv.shared.reserved.0,"aw",@nobits
	.weak		__nv_reservedSMEM_offset_0_alias
	.size		__nv_reservedSMEM_offset_0_alias, 0, 64
	.other		__nv_reservedSMEM_offset_0_alias,@"STO_CUDA_RESERVED_SHARED STV_DEFAULT"
__nv_reservedSMEM_offset_0_alias:
	.zero		0
	.zero		64


//--------------------- .nv.constant0._Z16integrateNetworkPfS_S_S_S_S_S_S_S_S_S_S_S_S_S_S_S_PiS0_S0_S0_S_S_S0_S0_S0_S_S0_S0_S0_S0_ --------------------------
	.section	.nv.constant0._Z16integrateNetworkPfS_S_S_S_S_S_S_S_S_S_S_S_S_S_S_S_PiS0_S0_S0_S_S_S0_S0_S0_S_S0_S0_S0_S0_,"a",@progbits
	.sectionflags	@""
	.align	4
.nv.constant0._Z16integrateNetworkPfS_S_S_S_S_S_S_S_S_S_S_S_S_S_S_S_PiS0_S0_S0_S_S_S0_S0_S0_S_S0_S0_S0_S0_:
	.zero		1144


//--------------------- SYMBOLS --------------------------

	.type		.nv.reservedSmem.offset0,@object
	.size		.nv.reservedSmem.offset0,0x4
